def matmul_kernel(
    a_ptr,
    b_ptr,
    c_ptr,
    M,
    N,
    K,
    stride_am,
    stride_ak,
    stride_bk,
    stride_bn,
    stride_cm,
    stride_cn,
    BLOCK_M: tl.constexpr,
    BLOCK_N: tl.constexpr,
    BLOCK_K: tl.constexpr,
    GROUP_M: tl.constexpr,
):
    pid = tl.program_id(axis=0)
    num_pid_m = tl.cdiv(M, BLOCK_M)
    num_pid_n = tl.cdiv(N, BLOCK_N)
    num_pid_in_group = GROUP_M * num_pid_n
    group_id = pid // num_pid_in_group
    first_pid_m = group_id * GROUP_M
    group_size_m = min(num_pid_m - first_pid_m, GROUP_M)
    pid_m = first_pid_m + ((pid % num_pid_in_group) % group_size_m)
    pid_n = (pid % num_pid_in_group) // group_size_m

    offs_am = (pid_m * BLOCK_M + tl.arange(0, BLOCK_M)) % M
    offs_bn = (pid_n * BLOCK_N + tl.arange(0, BLOCK_N)) % N
    offs_k = tl.arange(0, BLOCK_K)
    a_ptrs = a_ptr + offs_am[:, None] * stride_am + offs_k[None, :] * stride_ak
    b_ptrs = b_ptr + offs_k[:, None] * stride_bk + offs_bn[None, :] * stride_bn

    acc = tl.zeros((BLOCK_M, BLOCK_N), dtype=tl.float32)
    for kk in range(0, tl.cdiv(K, BLOCK_K)):
        a = tl.load(a_ptrs, mask=offs_k[None, :] < K - kk * BLOCK_K, other=0.0)
        b = tl.load(b_ptrs, mask=offs_k[:, None] < K - kk * BLOCK_K, other=0.0)
        acc = tl.dot(a, b, acc)
        a_ptrs += BLOCK_K * stride_ak
        b_ptrs += BLOCK_K * stride_bk

    c = acc.to(c_ptr.dtype.element_ty)
    offs_cm = pid_m * BLOCK_M + tl.arange(0, BLOCK_M)
    offs_cn = pid_n * BLOCK_N + tl.arange(0, BLOCK_N)
    c_ptrs = c_ptr + offs_cm[:, None] * stride_cm + offs_cn[None, :] * stride_cn
    mask = (offs_cm[:, None] < M) & (offs_cn[None, :] < N)
    tl.store(c_ptrs, c, mask=mask)

# config = {"BLOCK_K": 16, "BLOCK_M": 128, "BLOCK_N": 32, "GROUP_M": 8, "arch": "sm_100", "dtype": "bf16", "num_ctas": 1, "num_stages": 3, "num_warps": 4}
# arch = sm_100


// ===== COMPILED SASS (sm_100a) =====

	.target	sm_100a

	.elftype	@"ET_EXEC"


//--------------------- .note.nv.tkinfo           --------------------------
	.section	.note.nv.tkinfo,"",@"SHT_NOTE"
	.sectionflags	@"SHF_NOTE_NV_TKINFO"
	.tkinfo
        /*0018*/ 	.word	0x00000081
        /*0030*/ 	.string	""
        /*0030*/ 	.string	"ptxas-blackwell"
        /*0030*/ 	.string	"Cuda compilation tools, release 12.9, V12.9.86"
        /*0030*/ 	.string	"Build cuda_12.9.r12.9/compiler.36037853_0"
        /*0030*/ 	.string	"-v  -suppress-debug-info  -lineinfo  -arch sm_100a "



//--------------------- .note.nv.cuver            --------------------------
	.section	.note.nv.cuver,"",@"SHT_NOTE"
	.sectionflags	@"SHF_NOTE_NV_CUVER"
        /*0018*/ 	.short	0x0001
        /*001a*/ 	.short	0x0064
        /*001c*/ 	.short	0x0001
        /*001e*/ 	.short	0x0000
        /*0020*/ 	.short	0x0001
        /*0022*/ 	.short	0x0000


//--------------------- .nv.info                  --------------------------
	.section	.nv.info,"",@"SHT_CUDA_INFO"
	.align	4


	//----- nvinfo : EIATTR_REGCOUNT
	.align		4
        /*0000*/ 	.byte	0x04, 0x2f
        /*0002*/ 	.short	(.L_4 - .L_3)
	.align		4
.L_3:
        /*0004*/ 	.word	index@(matmul_kernel)
        /*0008*/ 	.word	0x00000048


	//----- nvinfo : EIATTR_FRAME_SIZE
	.align		4
.L_4:
        /*000c*/ 	.byte	0x04, 0x11
        /*000e*/ 	.short	(.L_6 - .L_5)
	.align		4
.L_5:
        /*0010*/ 	.word	index@($__internal_2_$__cuda_sm10x_tcgen05_guardrail_trap_unallocated_columns_being_dealloced)
        /*0014*/ 	.word	0x00000000


	//----- nvinfo : EIATTR_FRAME_SIZE
	.align		4
.L_6:
        /*0018*/ 	.byte	0x04, 0x11
        /*001a*/ 	.short	(.L_8 - .L_7)
	.align		4
.L_7:
        /*001c*/ 	.word	index@($__internal_1_$__cuda_sm10x_tcgen05_guardrail_trap_phase_invalid_during_alloc)
        /*0020*/ 	.word	0x00000000


	//----- nvinfo : EIATTR_FRAME_SIZE
	.align		4
.L_8:
        /*0024*/ 	.byte	0x04, 0x11
        /*0026*/ 	.short	(.L_10 - .L_9)
	.align		4
.L_9:
        /*0028*/ 	.word	index@($__internal_0_$__cuda_sm10x_tcgen05_guardrail_trap_col_being_dealloced_not_returned_by_alloc)
        /*002c*/ 	.word	0x00000000


	//----- nvinfo : EIATTR_FRAME_SIZE
	.align		4
.L_10:
        /*0030*/ 	.byte	0x04, 0x11
        /*0032*/ 	.short	(.L_12 - .L_11)
	.align		4
.L_11:
        /*0034*/ 	.word	index@(matmul_kernel)
        /*0038*/ 	.word	0x00000000


	//----- nvinfo : EIATTR_MIN_STACK_SIZE
	.align		4
.L_12:
        /*003c*/ 	.byte	0x04, 0x12
        /*003e*/ 	.short	(.L_14 - .L_13)
	.align		4
.L_13:
        /*0040*/ 	.word	index@(matmul_kernel)
        /*0044*/ 	.word	0x00000000
.L_14:


//--------------------- .nv.info.matmul_kernel    --------------------------
	.section	.nv.info.matmul_kernel,"",@"SHT_CUDA_INFO"
	.sectionflags	@""
	.align	4


	//----- nvinfo : EIATTR_CUDA_API_VERSION
	.align		4
        /*0000*/ 	.byte	0x04, 0x37
        /*0002*/ 	.short	(.L_16 - .L_15)
.L_15:
        /*0004*/ 	.word	0x00000081


	//----- nvinfo : EIATTR_KPARAM_INFO
	.align		4
.L_16:
        /*0008*/ 	.byte	0x04, 0x17
        /*000a*/ 	.short	(.L_18 - .L_17)
.L_17:
        /*000c*/ 	.word	0x00000000
        /*0010*/ 	.short	0x000d
        /*0012*/ 	.short	0x0048
        /*0014*/ 	.byte	0x00, 0xf4, 0x21, 0x00


	//----- nvinfo : EIATTR_KPARAM_INFO
	.align		4
.L_18:
        /*0018*/ 	.byte	0x04, 0x17
        /*001a*/ 	.short	(.L_20 - .L_19)
.L_19:
        /*001c*/ 	.word	0x00000000
        /*0020*/ 	.short	0x000c
        /*0022*/ 	.short	0x0040
        /*0024*/ 	.byte	0x00, 0xf4, 0x21, 0x00


	//----- nvinfo : EIATTR_KPARAM_INFO
	.align		4
.L_20:
        /*0028*/ 	.byte	0x04, 0x17
        /*002a*/ 	.short	(.L_22 - .L_21)
.L_21:
        /*002c*/ 	.word	0x00000000
        /*0030*/ 	.short	0x000b
        /*0032*/ 	.short	0x0038
        /*0034*/ 	.byte	0x00, 0xf0, 0x11, 0x00


	//----- nvinfo : EIATTR_KPARAM_INFO
	.align		4
.L_22:
        /*0038*/ 	.byte	0x04, 0x17
        /*003a*/ 	.short	(.L_24 - .L_23)
.L_23:
        /*003c*/ 	.word	0x00000000
        /*0040*/ 	.short	0x000a
        /*0042*/ 	.short	0x0034
        /*0044*/ 	.byte	0x00, 0xf0, 0x11, 0x00


	//----- nvinfo : EIATTR_KPARAM_INFO
	.align		4
.L_24:
        /*0048*/ 	.byte	0x04, 0x17
        /*004a*/ 	.short	(.L_26 - .L_25)
.L_25:
        /*004c*/ 	.word	0x00000000
        /*0050*/ 	.short	0x0009
        /*0052*/ 	.short	0x0030
        /*0054*/ 	.byte	0x00, 0xf0, 0x11, 0x00


	//----- nvinfo : EIATTR_KPARAM_INFO
	.align		4
.L_26:
        /*0058*/ 	.byte	0x04, 0x17
        /*005a*/ 	.short	(.L_28 - .L_27)
.L_27:
        /*005c*/ 	.word	0x00000000
        /*0060*/ 	.short	0x0008
        /*0062*/ 	.short	0x002c
        /*0064*/ 	.byte	0x00, 0xf0, 0x11, 0x00


	//----- nvinfo : EIATTR_KPARAM_INFO
	.align		4
.L_28:
        /*0068*/ 	.byte	0x04, 0x17
        /*006a*/ 	.short	(.L_30 - .L_29)
.L_29:
        /*006c*/ 	.word	0x00000000
        /*0070*/ 	.short	0x0007
        /*0072*/ 	.short	0x0028
        /*0074*/ 	.byte	0x00, 0xf0, 0x11, 0x00


	//----- nvinfo : EIATTR_KPARAM_INFO
	.align		4
.L_30:
        /*0078*/ 	.byte	0x04, 0x17
        /*007a*/ 	.short	(.L_32 - .L_31)
.L_31:
        /*007c*/ 	.word	0x00000000
        /*0080*/ 	.short	0x0006
        /*0082*/ 	.short	0x0024
        /*0084*/ 	.byte	0x00, 0xf0, 0x11, 0x00


	//----- nvinfo : EIATTR_KPARAM_INFO
	.align		4
.L_32:
        /*0088*/ 	.byte	0x04, 0x17
        /*008a*/ 	.short	(.L_34 - .L_33)
.L_33:
        /*008c*/ 	.word	0x00000000
        /*0090*/ 	.short	0x0005
        /*0092*/ 	.short	0x0020
        /*0094*/ 	.byte	0x00, 0xf0, 0x11, 0x00


	//----- nvinfo : EIATTR_KPARAM_INFO
	.align		4
.L_34:
        /*0098*/ 	.byte	0x04, 0x17
        /*009a*/ 	.short	(.L_36 - .L_35)
.L_35:
        /*009c*/ 	.word	0x00000000
        /*00a0*/ 	.short	0x0004
        /*00a2*/ 	.short	0x001c
        /*00a4*/ 	.byte	0x00, 0xf0, 0x11, 0x00


	//----- nvinfo : EIATTR_KPARAM_INFO
	.align		4
.L_36:
        /*00a8*/ 	.byte	0x04, 0x17
        /*00aa*/ 	.short	(.L_38 - .L_37)
.L_37:
        /*00ac*/ 	.word	0x00000000
        /*00b0*/ 	.short	0x0003
        /*00b2*/ 	.short	0x0018
        /*00b4*/ 	.byte	0x00, 0xf0, 0x11, 0x00


	//----- nvinfo : EIATTR_KPARAM_INFO
	.align		4
.L_38:
        /*00b8*/ 	.byte	0x04, 0x17
        /*00ba*/ 	.short	(.L_40 - .L_39)
.L_39:
        /*00bc*/ 	.word	0x00000000
        /*00c0*/ 	.short	0x0002
        /*00c2*/ 	.short	0x0010
        /*00c4*/ 	.byte	0x00, 0xf4, 0x21, 0x00


	//----- nvinfo : EIATTR_KPARAM_INFO
	.align		4
.L_40:
        /*00c8*/ 	.byte	0x04, 0x17
        /*00ca*/ 	.short	(.L_42 - .L_41)
.L_41:
        /*00cc*/ 	.word	0x00000000
        /*00d0*/ 	.short	0x0001
        /*00d2*/ 	.short	0x0008
        /*00d4*/ 	.byte	0x00, 0xf4, 0x21, 0x00


	//----- nvinfo : EIATTR_KPARAM_INFO
	.align		4
.L_42:
        /*00d8*/ 	.byte	0x04, 0x17
        /*00da*/ 	.short	(.L_44 - .L_43)
.L_43:
        /*00dc*/ 	.word	0x00000000
        /*00e0*/ 	.short	0x0000
        /*00e2*/ 	.short	0x0000
        /*00e4*/ 	.byte	0x00, 0xf4, 0x21, 0x00


	//----- nvinfo : EIATTR_AT_ENTRY_FRAGMENTS
	.align		4
.L_44:
        /*00e8*/ 	.byte	0x04, 0x4f
        /*00ea*/ 	.short	(.L_46 - .L_45)


	//   ....[0]....
.L_45:
        /*00ec*/ 	.word	0x00000004


	//----- nvinfo : EIATTR_RESERVED_SMEM_USED
	.align		4
.L_46:
        /*00f0*/ 	.byte	0x01, 0x41
	.zero		2


	//----- nvinfo : EIATTR_SPARSE_MMA_MASK
	.align		4
        /*00f4*/ 	.byte	0x03, 0x50
        /*00f6*/ 	.short	0x0000


	//----- nvinfo : EIATTR_TCGEN05_1CTA_USED
	.align		4
        /*00f8*/ 	.byte	0x01, 0x51
	.zero		2


	//----- nvinfo : EIATTR_MAXREG_COUNT
	.align		4
        /*00fc*/ 	.byte	0x03, 0x1b
        /*00fe*/ 	.short	0x00ff


	//----- nvinfo : EIATTR_NUM_BARRIERS
	.align		4
        /*0100*/ 	.byte	0x02, 0x4c
        /*0102*/ 	.byte	0x01
	.zero		1


	//----- nvinfo : EIATTR_INT_WARP_WIDE_INSTR_OFFSETS
	.align		4
        /*0104*/ 	.byte	0x04, 0x31
        /*0106*/ 	.short	(.L_48 - .L_47)


	//   ....[0]....
.L_47:
        /*0108*/ 	.word	0x00000ec0


	//   ....[1]....
        /*010c*/ 	.word	0x00000ef0


	//   ....[2]....
        /*0110*/ 	.word	0x00001800


	//   ....[3]....
        /*0114*/ 	.word	0x000038c0


	//   ....[4]....
        /*0118*/ 	.word	0x00003910


	//----- nvinfo : EIATTR_COOP_GROUP_MASK_REGIDS
	.align		4
.L_48:
        /*011c*/ 	.byte	0x04, 0x29
        /*011e*/ 	.short	(.L_50 - .L_49)


	//   ....[0]....
.L_49:
        /*0120*/ 	.word	0xffffffff


	//   ....[1]....
        /*0124*/ 	.word	0xffffffff


	//   ....[2]....
        /*0128*/ 	.word	0xffffffff


	//   ....[3]....
        /*012c*/ 	.word	0xffffffff


	//----- nvinfo : EIATTR_COOP_GROUP_INSTR_OFFSETS
	.align		4
.L_50:
        /*0130*/ 	.byte	0x04, 0x28
        /*0132*/ 	.short	(.L_52 - .L_51)


	//   ....[0]....
.L_51:
        /*0134*/ 	.word	0x00000060


	//   ....[1]....
        /*0138*/ 	.word	0x00000320


	//   ....[2]....
        /*013c*/ 	.word	0x00003750


	//   ....[3]....
        /*0140*/ 	.word	0x000039c0


	//----- nvinfo : EIATTR_VRC_CTA_INIT_COUNT
	.align		4
.L_52:
        /*0144*/ 	.byte	0x02, 0x4a
        /*0146*/ 	.byte	0x80
	.zero		1


	//----- nvinfo : EIATTR_MBARRIER_INSTR_OFFSETS
	.align		4
        /*0148*/ 	.byte	0x04, 0x39
        /*014a*/ 	.short	(.L_54 - .L_53)


	//   ....[0]....
.L_53:
        /*014c*/ 	.word	0x00000fe0
        /*0150*/ 	.word	0x000000ff
        /*0154*/ 	.word	0x00000000
        /*0158*/ 	.short	0x0100
        /*015a*/ 	.byte	0x0b
	.zero		1


	//   ....[1]....
        /*015c*/ 	.word	0x00001820
        /*0160*/ 	.word	0x000000ff
        /*0164*/ 	.word	0x00000808
        /*0168*/ 	.short	0x0100
        /*016a*/ 	.byte	0x0e
	.zero		1


	//   ....[2]....
        /*016c*/ 	.word	0x00002400
        /*0170*/ 	.word	0x000000ff
        /*0174*/ 	.word	0x00000000
        /*0178*/ 	.short	0x010a
        /*017a*/ 	.byte	0x0b
	.zero		1


	//   ....[3]....
        /*017c*/ 	.word	0x00002820
        /*0180*/ 	.word	0x000000ff
        /*0184*/ 	.word	0x00000000
        /*0188*/ 	.short	0x010a
        /*018a*/ 	.byte	0x0b
	.zero		1


	//   ....[4]....
        /*018c*/ 	.word	0x00002900
        /*0190*/ 	.word	0x000000ff
        /*0194*/ 	.word	0x00000800
        /*0198*/ 	.short	0x0108
        /*019a*/ 	.byte	0x0e
	.zero		1


	//   ....[5]....
        /*019c*/ 	.word	0x00002960
        /*01a0*/ 	.word	0x000000ff
        /*01a4*/ 	.word	0x00000808
        /*01a8*/ 	.short	0x0108
        /*01aa*/ 	.byte	0x0e
	.zero		1


	//   ....[6]....
        /*01ac*/ 	.word	0x000039e0
        /*01b0*/ 	.word	0x000000ff
        /*01b4*/ 	.word	0x00000000
        /*01b8*/ 	.short	0x010a
        /*01ba*/ 	.byte	0x0b
	.zero		1


	//   ....[7]....
        /*01bc*/ 	.word	0x00003a10
        /*01c0*/ 	.word	0x000000ff
        /*01c4*/ 	.word	0x00000000
        /*01c8*/ 	.short	0x010a
        /*01ca*/ 	.byte	0x0b
	.zero		1


	//----- nvinfo : EIATTR_NUM_MBARRIERS
	.align		4
.L_54:
        /*01cc*/ 	.byte	0x03, 0x38
        /*01ce*/ 	.short	0x0002


	//----- nvinfo : EIATTR_EXIT_INSTR_OFFSETS
	.align		4
        /*01d0*/ 	.byte	0x04, 0x1c
        /*01d2*/ 	.short	(.L_56 - .L_55)


	//   ....[0]....
.L_55:
        /*01d4*/ 	.word	0x000039d0


	//----- nvinfo : EIATTR_REQNTID
	.align		4
.L_56:
        /*01d8*/ 	.byte	0x04, 0x10
        /*01da*/ 	.short	(.L_58 - .L_57)
.L_57:
        /*01dc*/ 	.word	0x00000080
        /*01e0*/ 	.word	0x00000001
        /*01e4*/ 	.word	0x00000001


	//----- nvinfo : EIATTR_CRS_STACK_SIZE
	.align		4
.L_58:
        /*01e8*/ 	.byte	0x04, 0x1e
        /*01ea*/ 	.short	(.L_60 - .L_59)
.L_59:
        /*01ec*/ 	.word	0x00000000


	//----- nvinfo : EIATTR_CBANK_PARAM_SIZE
	.align		4
.L_60:
        /*01f0*/ 	.byte	0x03, 0x19
        /*01f2*/ 	.short	0x0050


	//----- nvinfo : EIATTR_PARAM_CBANK
	.align		4
        /*01f4*/ 	.byte	0x04, 0x0a
        /*01f6*/ 	.short	(.L_62 - .L_61)
	.align		4
.L_61:
        /*01f8*/ 	.word	index@(.nv.constant0.matmul_kernel)
        /*01fc*/ 	.short	0x0380
        /*01fe*/ 	.short	0x0050


	//----- nvinfo : EIATTR_SW_WAR
	.align		4
.L_62:
        /*0200*/ 	.byte	0x04, 0x36
        /*0202*/ 	.short	(.L_64 - .L_63)
.L_63:
        /*0204*/ 	.word	0x00000008
.L_64:


//--------------------- .nv.compat                --------------------------
	.section	.nv.compat,"",@"SHT_CUDA_COMPAT_INFO"
	.align	4
        /*0000*/ 	.byte	0x02, 0x02, 0x02, 0x00, 0x02, 0x05, 0x05, 0x00, 0x02, 0x03, 0x00, 0x00, 0x02, 0x06, 0x01, 0x00


//--------------------- .nv.callgraph             --------------------------
	.section	.nv.callgraph,"",@"SHT_CUDA_CALLGRAPH"
	.align	4
	.sectionentsize	8
	.align		4
        /*0000*/ 	.word	0x00000000
	.align		4
        /*0004*/ 	.word	0xffffffff
	.align		4
        /*0008*/ 	.word	0x00000000
	.align		4
        /*000c*/ 	.word	0xfffffffe
	.align		4
        /*0010*/ 	.word	0x00000000
	.align		4
        /*0014*/ 	.word	0xfffffffd
	.align		4
        /*0018*/ 	.word	0x00000000
	.align		4
        /*001c*/ 	.word	0xfffffffc


//--------------------- .text.matmul_kernel       --------------------------
	.section	.text.matmul_kernel,"ax",@progbits
	.align	128
        .global         matmul_kernel
        .type           matmul_kernel,@function
        .size           matmul_kernel,(.L_x_21 - matmul_kernel)
        .other          matmul_kernel,@"STO_CUDA_ENTRY STV_DEFAULT"
matmul_kernel:
.text.matmul_kernel:
[----:B------:R-:W0:Y:S01]  /*0000*/  LDC R1, c[0x0][0x37c] ;  /* 0x0000df00ff017b82 */ /* 0x000e220000000800 */
[----:B------:R-:W1:Y:S01]  /*0010*/  S2R R27, SR_TID.X ;  /* 0x00000000001b7919 */ /* 0x000e620000002100 */
[----:B------:R-:W2:Y:S01]  /*0020*/  LDCU.64 UR16, c[0x0][0x358] ;  /* 0x00006b00ff1077ac */ /* 0x000ea20008000a00 */
[----:B-1----:R-:W-:-:S13]  /*0030*/  ISETP.GE.U32.AND P1, PT, R27, 0x20, PT ;  /* 0x000000201b00780c */ /* 0x002fda0003f26070 */
[----:B--2---:R-:W-:Y:S05]  /*0040*/  @P1 BRA `(.L_x_0) ;  /* 0x0000000000b81947 */ /* 0x004fea0003800000 */
[----:B------:R-:W1:Y:S01]  /*0050*/  S2UR UR6, SR_CgaCtaId ;  /* 0x00000000000679c3 */ /* 0x000e620000008800 */
[----:B------:R-:W-:Y:S01]  /*0060*/  NOP ;  /* 0x0000000000007918 */ /* 0x000fe20000000000 */
[----:B------:R-:W-:Y:S02]  /*0070*/  UMOV UR4, 0x40 ;  /* 0x0000004000047882 */ /* 0x000fe40000000000 */
[----:B-1----:R-:W-:-:S09]  /*0080*/  ULEA UR4, UR6, UR4, 0x18 ;  /* 0x0000000406047291 */ /* 0x002fd2000f8ec0ff */
[----:B------:R-:W1:Y:S01]  /*0090*/  LDS.U8 R0, [UR4] ;  /* 0x00000004ff007984 */ /* 0x000e620008000000 */
[----:B------:R-:W-:Y:S02]  /*00a0*/  UMOV UR4, 0x400 ;  /* 0x0000040000047882 */ /* 0x000fe40000000000 */
[----:B------:R-:W-:Y:S01]  /*00b0*/  ULEA UR4, UR6, UR4, 0x18 ;  /* 0x0000000406047291 */ /* 0x000fe2000f8ec0ff */
[----:B-1----:R-:W-:-:S13]  /*00c0*/  ISETP.NE.AND P0, PT, R0, RZ, PT ;  /* 0x000000ff0000720c */ /* 0x002fda0003f05270 */
[----:B------:R-:W-:Y:S05]  /*00d0*/  @P0 BRA `(.L_x_1) ;  /* 0x00000000007c0947 */ /* 0x000fea0003800000 */
[----:B------:R-:W-:-:S13]  /*00e0*/  ELECT P0, URZ, PT ;  /* 0x0000000000ff782f */ /* 0x000fda0003800000 */
[----:B------:R-:W-:Y:S05]  /*00f0*/  @!P0 BRA `(.L_x_2) ;  /* 0x0000000000848947 */ /* 0x000fea0003800000 */
[----:B------:R-:W-:Y:S01]  /*0100*/  UMOV UR5, 0x2 ;  /* 0x0000000200057882 */ /* 0x000fe20000000000 */
[----:B------:R-:W-:Y:S02]  /*0110*/  IMAD.MOV.U32 R4, RZ, RZ, 0x1 ;  /* 0x00000001ff047424 */ /* 0x000fe400078e00ff */
[----:B------:R-:W-:Y:S02]  /*0120*/  IMAD.MOV.U32 R5, RZ, RZ, 0x3 ;  /* 0x00000003ff057424 */ /* 0x000fe400078e00ff */
[----:B------:R-:W-:Y:S04]  /*0130*/  DEPBAR.LE SB1, 0x36 ;  /* 0x00009d800000791a */ /* 0x000fe80000000000 */
[----:B------:R-:W1:Y:S02]  /*0140*/  UTCATOMSWS.FIND_AND_SET.ALIGN UP0, UR5, UR5 ;  /* 0x00000005000575e3 */ /* 0x000e640008000800 */
[----:B-1----:R-:W-:-:S04]  /*0150*/  PLOP3.LUT P0, PT, PT, PT, UP0, 0x80, 0x8 ;  /* 0x000000000008781c */ /* 0x002fc80003f0f008 */
[----:B------:R-:W-:-:S04]  /*0160*/  SEL R0, RZ, 0xffffffff, !P0 ;  /* 0xffffffffff007807 */ /* 0x000fc80004000000 */
[----:B------:R-:W-:Y:S01]  /*0170*/  ISETP.NE.AND P0, PT, R0, RZ, PT ;  /* 0x000000ff0000720c */ /* 0x000fe20003f05270 */
[----:B------:R-:W-:-:S12]  /*0180*/  IMAD.U32 R0, RZ, RZ, UR5 ;  /* 0x00000005ff007e24 */ /* 0x000fd8000f8e00ff */
[----:B------:R-:W-:Y:S05]  /*0190*/  @P0 BRA `(.L_x_3) ;  /* 0x0000000000240947 */ /* 0x000fea0003800000 */
.L_x_4:
[----:B------:R-:W-:Y:S05]  /*01a0*/  NANOSLEEP 0x64 ;  /* 0x000000640000795d */ /* 0x000fea0003800000 */
[----:B------:R-:W-:-:S05]  /*01b0*/  UMOV UR5, 0x2 ;  /* 0x0000000200057882 */ /* 0x000fca0000000000 */
[----:B------:R-:W-:Y:S04]  /*01c0*/  DEPBAR.LE SB1, 0x36 ;  /* 0x00009d800000791a */ /* 0x000fe80000000000 */
[----:B------:R-:W1:Y:S02]  /*01d0*/  UTCATOMSWS.FIND_AND_SET.ALIGN UP0, UR5, UR5 ;  /* 0x00000005000575e3 */ /* 0x000e640008000800 */
[----:B-1----:R-:W-:-:S04]  /*01e0*/  PLOP3.LUT P0, PT, PT, PT, UP0, 0x80, 0x8 ;  /* 0x000000000008781c */ /* 0x002fc80003f0f008 */
[----:B------:R-:W-:-:S04]  /*01f0*/  SEL R0, RZ, 0xffffffff, !P0 ;  /* 0xffffffffff007807 */ /* 0x000fc80004000000 */
[----:B------:R-:W-:Y:S01]  /*0200*/  ISETP.NE.AND P0, PT, R0, RZ, PT ;  /* 0x000000ff0000720c */ /* 0x000fe20003f05270 */
[----:B------:R-:W-:-:S12]  /*0210*/  IMAD.U32 R0, RZ, RZ, UR5 ;  /* 0x00000005ff007e24 */ /* 0x000fd8000f8e00ff */
[----:B------:R-:W-:Y:S05]  /*0220*/  @!P0 BRA `(.L_x_4) ;  /* 0xfffffffc00dc8947 */ /* 0x000fea000383ffff */
.L_x_3:
[C---:B------:R-:W-:Y:S01]  /*0230*/  VIADD R3, R0.reuse, 0x10 ;  /* 0x0000001000037836 */ /* 0x040fe20000000000 */
[----:B------:R-:W-:Y:S01]  /*0240*/  UMOV UR5, 0x50 ;  /* 0x0000005000057882 */ /* 0x000fe20000000000 */
[----:B------:R-:W-:Y:S01]  /*0250*/  SHF.L.U32 R2, R5, R0, RZ ;  /* 0x0000000005027219 */ /* 0x000fe200000006ff */
[----:B------:R-:W-:Y:S01]  /*0260*/  ULEA UR5, UR6, UR5, 0x18 ;  /* 0x0000000506057291 */ /* 0x000fe2000f8ec0ff */
[----:B------:R-:W-:Y:S01]  /*0270*/  IMAD.SHL.U32 R0, R0, 0x20, RZ ;  /* 0x0000002000007824 */ /* 0x000fe200078e00ff */
[----:B------:R-:W-:-:S04]  /*0280*/  SHF.L.U32 R3, R4, R3, RZ ;  /* 0x0000000304037219 */ /* 0x000fc800000006ff */
[----:B------:R-:W-:-:S05]  /*0290*/  LOP3.LUT R2, R3, R2, RZ, 0xfc, !PT ;  /* 0x0000000203027212 */ /* 0x000fca00078efcff */
[----:B------:R1:W-:Y:S04]  /*02a0*/  ATOMS.OR RZ, [UR5], R2 ;  /* 0x00000002ffff798c */ /* 0x0003e8000b000005 */
[----:B------:R1:W-:Y:S01]  /*02b0*/  STS [UR4], R0 ;  /* 0x00000000ff007988 */ /* 0x0003e20008000804 */
[----:B------:R-:W-:Y:S05]  /*02c0*/  BRA `(.L_x_2) ;  /* 0x0000000000107947 */ /* 0x000fea0003800000 */
.L_x_1:
[----:B------:R-:W-:Y:S01]  /*02d0*/  IMAD.MOV.U32 R0, RZ, RZ, -0x1 ;  /* 0xffffffffff007424 */ /* 0x000fe200078e00ff */
[----:B------:R-:W-:-:S04]  /*02e0*/  MOV R2, 0x310 ;  /* 0x0000031000027802 */ /* 0x000fc80000000f00 */
[----:B------:R1:W-:Y:S03]  /*02f0*/  STS [UR4], R0 ;  /* 0x00000000ff007988 */ /* 0x0003e60008000804 */
[----:B01----:R-:W-:Y:S05]  /*0300*/  CALL.REL.NOINC `($__internal_1_$__cuda_sm10x_tcgen05_guardrail_trap_phase_invalid_during_alloc) ;  /* 0x0000003400d87944 */ /* 0x003fea0003c00000 */
.L_x_2:
[----:B------:R-:W-:Y:S05]  /*0310*/  WARPSYNC.ALL ;  /* 0x0000000000007948 */ /* 0x000fea0003800000 */
[----:B------:R-:W-:Y:S01]  /*0320*/  NOP ;  /* 0x0000000000007918 */ /* 0x000fe20000000000 */
.L_x_0:
[----:B------:R-:W2:Y:S01]  /*0330*/  LDC.64 R10, c[0x0][0x398] ;  /* 0x0000e600ff0a7b82 */ /* 0x000ea20000000a00 */
[----:B------:R-:W3:Y:S01]  /*0340*/  S2R R5, SR_CTAID.X ;  /* 0x0000000000057919 */ /* 0x000ee20000002500 */
[----:B------:R-:W-:Y:S01]  /*0350*/  UMOV UR4, 0x400 ;  /* 0x0000040000047882 */ /* 0x000fe20000000000 */
[----:B------:R-:W-:Y:S01]  /*0360*/  SHF.R.U32.HI R50, RZ, 0x5, R27 ;  /* 0x00000005ff327819 */ /* 0x000fe2000001161b */
[----:B------:R-:W4:Y:S04]  /*0370*/  LDCU.128 UR20, c[0x0][0x380] ;  /* 0x00007000ff1477ac */ /* 0x000f280008000c00 */
[----:B------:R-:W5:Y:S01]  /*0380*/  S2UR UR5, SR_CgaCtaId ;  /* 0x00000000000579c3 */ /* 0x000f620000008800 */
[----:B------:R-:W-:-:S07]  /*0390*/  UMOV UR6, 0x1 ;  /* 0x0000000100067882 */ /* 0x000fce0000000000 */
[----:B------:R-:W1:Y:S02]  /*03a0*/  LDC.64 R32, c[0x0][0x3a8] ;  /* 0x0000ea00ff207b82 */ /* 0x000e640000000a00 */
[----:B-12---:R-:W-:-:S05]  /*03b0*/  VIADD R0, R11, 0x1f ;  /* 0x0000001f0b007836 */ /* 0x006fca0000000000 */
[----:B------:R-:W-:Y:S01]  /*03c0*/  SHF.R.S32.HI R3, RZ, 0x1f, R0 ;  /* 0x0000001fff037819 */ /* 0x000fe20000011400 */
[----:B-----5:R-:W-:-:S03]  /*03d0*/  ULEA UR14, UR5, UR4, 0x18 ;  /* 0x00000004050e7291 */ /* 0x020fc6000f8ec0ff */
[----:B------:R-:W-:Y:S01]  /*03e0*/  LEA.HI R3, R3, R0, RZ, 0x5 ;  /* 0x0000000003037211 */ /* 0x000fe200078f28ff */
[----:B------:R-:W-:Y:S01]  /*03f0*/  BAR.SYNC.DEFER_BLOCKING 0x0 ;  /* 0x0000000000007b1d */ /* 0x000fe20000010000 */
[----:B---3--:R-:W-:Y:S02]  /*0400*/  IABS R8, R5 ;  /* 0x0000000500087213 */ /* 0x008fe40000000000 */
[----:B------:R-:W-:-:S05]  /*0410*/  SHF.R.S32.HI R3, RZ, 0x5, R3 ;  /* 0x00000005ff037819 */ /* 0x000fca0000011403 */
[----:B------:R-:W-:-:S05]  /*0420*/  IMAD.SHL.U32 R4, R3, 0x8, RZ ;  /* 0x0000000803047824 */ /* 0x000fca00078e00ff */
[-C--:B------:R-:W-:Y:S02]  /*0430*/  IABS R7, R4.reuse ;  /* 0x0000000400077213 */ /* 0x080fe40000000000 */
[----:B------:R-:W-:Y:S02]  /*0440*/  IABS R12, R4 ;  /* 0x00000004000c7213 */ /* 0x000fe40000000000 */
[----:B------:R-:W1:Y:S01]  /*0450*/  I2F.RP R0, R7 ;  /* 0x0000000700007306 */ /* 0x000e620000209400 */
[----:B------:R-:W2:Y:S07]  /*0460*/  LDS R21, [UR14] ;  /* 0x0000000eff157984 */ /* 0x000eae0008000800 */
[----:B-1----:R-:W1:Y:S02]  /*0470*/  MUFU.RCP R0, R0 ;  /* 0x0000000000007308 */ /* 0x002e640000001000 */
[----:B-1----:R-:W-:-:S02]  /*0480*/  VIADD R2, R0, 0xffffffe ;  /* 0x0ffffffe00027836 */ /* 0x002fc40000000000 */
[----:B------:R-:W-:-:S04]  /*0490*/  IMAD.MOV R0, RZ, RZ, -R12 ;  /* 0x000000ffff007224 */ /* 0x000fc800078e0a0c */
[----:B------:R1:W3:Y:S02]  /*04a0*/  F2I.FTZ.U32.TRUNC.NTZ R3, R2 ;  /* 0x0000000200037305 */ /* 0x0002e4000021f000 */
[----:B-1----:R-:W-:Y:S01]  /*04b0*/  IMAD.MOV.U32 R2, RZ, RZ, RZ ;  /* 0x000000ffff027224 */ /* 0x002fe200078e00ff */
[----:B--2---:R-:W-:Y:S01]  /*04c0*/  R2UR UR15, R21 ;  /* 0x00000000150f72ca */ /* 0x004fe200000e0000 */
[----:B---3--:R-:W-:-:S04]  /*04d0*/  IMAD.MOV R6, RZ, RZ, -R3 ;  /* 0x000000ffff067224 */ /* 0x008fc800078e0a03 */
[----:B------:R-:W-:Y:S02]  /*04e0*/  IMAD R9, R6, R7, RZ ;  /* 0x0000000706097224 */ /* 0x000fe400078e02ff */
[----:B------:R-:W-:Y:S01]  /*04f0*/  IMAD.MOV.U32 R6, RZ, RZ, R8 ;  /* 0x000000ffff067224 */ /* 0x000fe200078e0008 */
[----:B------:R-:W-:Y:S01]  /*0500*/  IABS R8, R11 ;  /* 0x0000000b00087213 */ /* 0x000fe20000000000 */
[----:B------:R-:W-:-:S06]  /*0510*/  IMAD.HI.U32 R3, R3, R9, R2 ;  /* 0x0000000903037227 */ /* 0x000fcc00078e0002 */
[----:B------:R-:W-:-:S04]  /*0520*/  IMAD.HI.U32 R3, R3, R6, RZ ;  /* 0x0000000603037227 */ /* 0x000fc800078e00ff */
[----:B------:R-:W-:Y:S01]  /*0530*/  IMAD R0, R3, R0, R6 ;  /* 0x0000000003007224 */ /* 0x000fe200078e0206 */
[----:B------:R-:W-:Y:S04]  /*0540*/  BAR.SYNC.DEFER_BLOCKING 0x0 ;  /* 0x0000000000007b1d */ /* 0x000fe80000010000 */
[----:B------:R-:W-:-:S13]  /*0550*/  ISETP.GT.U32.AND P2, PT, R7, R0, PT ;  /* 0x000000000700720c */ /* 0x000fda0003f44070 */
[----:B------:R-:W-:Y:S02]  /*0560*/  @!P2 IMAD.IADD R0, R0, 0x1, -R7 ;  /* 0x000000010000a824 */ /* 0x000fe400078e0a07 */
[----:B------:R-:W-:Y:S01]  /*0570*/  @!P2 VIADD R3, R3, 0x1 ;  /* 0x000000010303a836 */ /* 0x000fe20000000000 */
[----:B------:R-:W-:Y:S02]  /*0580*/  ISETP.NE.AND P2, PT, R4, RZ, PT ;  /* 0x000000ff0400720c */ /* 0x000fe40003f45270 */
[----:B------:R-:W-:Y:S02]  /*0590*/  ISETP.GE.U32.AND P0, PT, R0, R7, PT ;  /* 0x000000070000720c */ /* 0x000fe40003f06070 */
[----:B------:R-:W-:-:S04]  /*05a0*/  LOP3.LUT R0, R5, R4, RZ, 0x3c, !PT ;  /* 0x0000000405007212 */ /* 0x000fc800078e3cff */
[----:B------:R-:W-:Y:S01]  /*05b0*/  ISETP.GE.AND P3, PT, R0, RZ, PT ;  /* 0x000000ff0000720c */ /* 0x000fe20003f66270 */
[----:B------:R-:W-:-:S06]  /*05c0*/  VIADD R0, R10, 0x7f ;  /* 0x0000007f0a007836 */ /* 0x000fcc0000000000 */
[----:B------:R-:W-:-:S04]  /*05d0*/  @P0 VIADD R3, R3, 0x1 ;  /* 0x0000000103030836 */ /* 0x000fc80000000000 */
[----:B------:R-:W-:Y:S01]  /*05e0*/  IMAD.MOV.U32 R2, RZ, RZ, R3 ;  /* 0x000000ffff027224 */ /* 0x000fe200078e0003 */
[----:B------:R-:W-:-:S03]  /*05f0*/  SHF.R.S32.HI R3, RZ, 0x1f, R0 ;  /* 0x0000001fff037819 */ /* 0x000fc60000011400 */
[----:B------:R-:W-:Y:S01]  /*0600*/  @!P3 IMAD.MOV R2, RZ, RZ, -R2 ;  /* 0x000000ffff02b224 */ /* 0x000fe200078e0a02 */
[----:B------:R-:W-:Y:S02]  /*0610*/  @!P2 LOP3.LUT R2, RZ, R4, RZ, 0x33, !PT ;  /* 0x00000004ff02a212 */ /* 0x000fe400078e33ff */
[----:B------:R-:W-:-:S03]  /*0620*/  LEA.HI R3, R3, R0, RZ, 0x7 ;  /* 0x0000000003037211 */ /* 0x000fc600078f38ff */
[----:B------:R-:W-:Y:S02]  /*0630*/  IMAD.SHL.U32 R14, R2, 0x8, RZ ;  /* 0x00000008020e7824 */ /* 0x000fe400078e00ff */
[----:B------:R-:W-:-:S03]  /*0640*/  IMAD.MOV R2, RZ, RZ, -R2 ;  /* 0x000000ffff027224 */ /* 0x000fc600078e0a02 */
[----:B------:R-:W-:Y:S01]  /*0650*/  LEA.HI.SX32 R3, R3, -R14, 0x19 ;  /* 0x8000000e03037211 */ /* 0x000fe200078fcaff */
[----:B------:R-:W-:Y:S02]  /*0660*/  IMAD R12, R4, R2, R5 ;  /* 0x00000002040c7224 */ /* 0x000fe400078e0205 */
[----:B------:R-:W-:Y:S01]  /*0670*/  IMAD.MOV.U32 R2, RZ, RZ, RZ ;  /* 0x000000ffff027224 */ /* 0x000fe200078e00ff */
[----:B------:R-:W-:Y:S02]  /*0680*/  VIMNMX R13, PT, PT, R3, 0x8, PT ;  /* 0x00000008030d7848 */ /* 0x000fe40003fe0100 */
[----:B------:R-:W-:Y:S02]  /*0690*/  IABS R9, R12 ;  /* 0x0000000c00097213 */ /* 0x000fe40000000000 */
[-C--:B------:R-:W-:Y:S02]  /*06a0*/  IABS R7, R13.reuse ;  /* 0x0000000d00077213 */ /* 0x080fe40000000000 */
[----:B------:R-:W-:-:S02]  /*06b0*/  IABS R4, R13 ;  /* 0x0000000d00047213 */ /* 0x000fc40000000000 */
[----:B------:R-:W1:Y:S08]  /*06c0*/  I2F.RP R0, R7 ;  /* 0x0000000700007306 */ /* 0x000e700000209400 */
[----:B-1----:R-:W1:Y:S02]  /*06d0*/  MUFU.RCP R0, R0 ;  /* 0x0000000000007308 */ /* 0x002e640000001000 */
[----:B-1----:R-:W-:-:S02]  /*06e0*/  VIADD R3, R0, 0xffffffe ;  /* 0x0ffffffe00037836 */ /* 0x002fc40000000000 */
[----:B------:R-:W-:-:S04]  /*06f0*/  IMAD.MOV R0, RZ, RZ, -R4 ;  /* 0x000000ffff007224 */ /* 0x000fc800078e0a04 */
[----:B------:R-:W1:Y:S02]  /*0700*/  F2I.FTZ.U32.TRUNC.NTZ R3, R3 ;  /* 0x0000000300037305 */ /* 0x000e64000021f000 */
[----:B-1----:R-:W-:-:S04]  /*0710*/  IMAD.MOV R6, RZ, RZ, -R3 ;  /* 0x000000ffff067224 */ /* 0x002fc800078e0a03 */
[----:B------:R-:W-:Y:S01]  /*0720*/  IMAD R5, R6, R7, RZ ;  /* 0x0000000706057224 */ /* 0x000fe200078e02ff */
[----:B------:R-:W-:-:S03]  /*0730*/  IABS R6, R10 ;  /* 0x0000000a00067213 */ /* 0x000fc60000000000 */
[----:B------:R-:W-:Y:S01]  /*0740*/  IMAD.HI.U32 R2, R3, R5, R2 ;  /* 0x0000000503027227 */ /* 0x000fe200078e0002 */
[----:B------:R-:W1:Y:S03]  /*0750*/  I2F.RP R4, R6 ;  /* 0x0000000600047306 */ /* 0x000e660000209400 */
[----:B------:R-:W-:Y:S02]  /*0760*/  IMAD.MOV.U32 R3, RZ, RZ, R8 ;  /* 0x000000ffff037224 */ /* 0x000fe400078e0008 */
[----:B------:R-:W-:-:S03]  /*0770*/  IMAD.HI.U32 R2, R2, R9, RZ ;  /* 0x0000000902027227 */ /* 0x000fc600078e00ff */
[----:B------:R-:W2:Y:S01]  /*0780*/  I2F.RP R5, R3 ;  /* 0x0000000300057306 */ /* 0x000ea20000209400 */
[----:B------:R-:W-:-:S05]  /*0790*/  IMAD R0, R2, R0, R9 ;  /* 0x0000000002007224 */ /* 0x000fca00078e0209 */
[----:B------:R-:W-:Y:S02]  /*07a0*/  ISETP.GT.U32.AND P2, PT, R7, R0, PT ;  /* 0x000000000700720c */ /* 0x000fe40003f44070 */
[----:B-1----:R-:W-:Y:S08]  /*07b0*/  MUFU.RCP R4, R4 ;  /* 0x0000000400047308 */ /* 0x002ff00000001000 */
[----:B--2---:R-:W1:Y:S03]  /*07c0*/  MUFU.RCP R5, R5 ;  /* 0x0000000500057308 */ /* 0x004e660000001000 */
[----:B------:R-:W-:-:S02]  /*07d0*/  @!P2 IMAD.IADD R0, R0, 0x1, -R7 ;  /* 0x000000010000a824 */ /* 0x000fc400078e0a07 */
[----:B------:R-:W-:Y:S01]  /*07e0*/  @!P2 VIADD R2, R2, 0x1 ;  /* 0x000000010202a836 */ /* 0x000fe20000000000 */
[----:B------:R-:W-:Y:S02]  /*07f0*/  ISETP.NE.AND P2, PT, R13, RZ, PT ;  /* 0x000000ff0d00720c */ /* 0x000fe40003f45270 */
[----:B------:R-:W-:Y:S02]  /*0800*/  ISETP.GE.U32.AND P0, PT, R0, R7, PT ;  /* 0x000000070000720c */ /* 0x000fe40003f06070 */
[----:B------:R-:W-:Y:S02]  /*0810*/  LOP3.LUT R0, R12, R13, RZ, 0x3c, !PT ;  /* 0x0000000d0c007212 */ /* 0x000fe400078e3cff */
[----:B------:R-:W-:Y:S02]  /*0820*/  SHF.R.U32.HI R7, RZ, 0x4, R27 ;  /* 0x00000004ff077819 */ /* 0x000fe4000001161b */
[----:B------:R-:W-:Y:S02]  /*0830*/  ISETP.GE.AND P3, PT, R0, RZ, PT ;  /* 0x000000ff0000720c */ /* 0x000fe40003f66270 */
[----:B------:R-:W-:Y:S01]  /*0840*/  SGXT.U32 R7, R7, 0x3 ;  /* 0x000000030707781a */ /* 0x000fe20000000000 */
[----:B-1----:R-:W-:-:S02]  /*0850*/  VIADD R8, R5, 0xffffffe ;  /* 0x0ffffffe05087836 */ /* 0x002fc40000000000 */
[----:B------:R-:W-:Y:S02]  /*0860*/  VIADD R5, R4, 0xffffffe ;  /* 0x0ffffffe04057836 */ /* 0x000fe40000000000 */
[----:B------:R1:W2:Y:S01]  /*0870*/  F2I.FTZ.U32.TRUNC.NTZ R9, R8 ;  /* 0x0000000800097305 */ /* 0x0002a2000021f000 */
[----:B------:R-:W-:-:S05]  /*0880*/  @P0 VIADD R2, R2, 0x1 ;  /* 0x0000000102020836 */ /* 0x000fca0000000000 */
[----:B------:R-:W-:Y:S01]  /*0890*/  @!P3 IMAD.MOV R2, RZ, RZ, -R2 ;  /* 0x000000ffff02b224 */ /* 0x000fe200078e0a02 */
[----:B------:R-:W-:Y:S01]  /*08a0*/  @!P2 LOP3.LUT R2, RZ, R13, RZ, 0x33, !PT ;  /* 0x0000000dff02a212 */ /* 0x000fe200078e33ff */
[----:B------:R-:W3:Y:S01]  /*08b0*/  F2I.FTZ.U32.TRUNC.NTZ R5, R5 ;  /* 0x0000000500057305 */ /* 0x000ee2000021f000 */
[----:B-1----:R-:W-:-:S03]  /*08c0*/  IMAD.MOV.U32 R8, RZ, RZ, RZ ;  /* 0x000000ffff087224 */ /* 0x002fc600078e00ff */
[----:B------:R-:W-:Y:S02]  /*08d0*/  IMAD.MOV R0, RZ, RZ, -R2 ;  /* 0x000000ffff007224 */ /* 0x000fe400078e0a02 */
[----:B------:R-:W-:Y:S02]  /*08e0*/  IMAD.SHL.U32 R2, R2, 0x20, RZ ;  /* 0x0000002002027824 */ /* 0x000fe400078e00ff */
[--C-:B--2---:R-:W-:Y:S02]  /*08f0*/  IMAD.MOV R4, RZ, RZ, -R9.reuse ;  /* 0x000000ffff047224 */ /* 0x104fe400078e0a09 */
[----:B------:R-:W-:Y:S01]  /*0900*/  IMAD R0, R13, R0, R12 ;  /* 0x000000000d007224 */ /* 0x000fe200078e020c */
[----:B------:R-:W-:Y:S01]  /*0910*/  LOP3.LUT R12, R2, R7, RZ, 0xfc, !PT ;  /* 0x00000007020c7212 */ /* 0x000fe200078efcff */
[----:B------:R-:W-:Y:S01]  /*0920*/  IMAD R13, R4, R3, RZ ;  /* 0x00000003040d7224 */ /* 0x000fe200078e02ff */
[----:B------:R-:W-:Y:S01]  /*0930*/  LOP3.LUT R7, R27, 0x7f, RZ, 0xc0, !PT ;  /* 0x0000007f1b077812 */ /* 0x000fe200078ec0ff */
[----:B------:R-:W-:Y:S01]  /*0940*/  IMAD.IADD R0, R14, 0x1, R0 ;  /* 0x000000010e007824 */ /* 0x000fe200078e0200 */
[----:B------:R-:W-:Y:S01]  /*0950*/  IABS R14, R12 ;  /* 0x0000000c000e7213 */ /* 0x000fe20000000000 */
[----:B------:R-:W-:Y:S01]  /*0960*/  IMAD.HI.U32 R8, R9, R13, R8 ;  /* 0x0000000d09087227 */ /* 0x000fe200078e0008 */
[----:B------:R-:W-:-:S02]  /*0970*/  LOP3.LUT R17, R12, 0x8, RZ, 0xfc, !PT ;  /* 0x000000080c117812 */ /* 0x000fc400078efcff */
[C---:B------:R-:W-:Y:S01]  /*0980*/  LOP3.LUT R19, R12.reuse, 0x10, RZ, 0xfc, !PT ;  /* 0x000000100c137812 */ /* 0x040fe200078efcff */
[----:B---3--:R-:W-:Y:S01]  /*0990*/  IMAD.MOV R13, RZ, RZ, -R5 ;  /* 0x000000ffff0d7224 */ /* 0x008fe200078e0a05 */
[----:B------:R-:W-:Y:S01]  /*09a0*/  LOP3.LUT R20, R12, 0x18, RZ, 0xfc, !PT ;  /* 0x000000180c147812 */ /* 0x000fe200078efcff */
[----:B------:R-:W-:Y:S01]  /*09b0*/  IMAD R0, R0, 0x80, R7 ;  /* 0x0000008000007824 */ /* 0x000fe200078e0207 */
[----:B------:R-:W-:Y:S01]  /*09c0*/  IABS R16, R19 ;  /* 0x0000001300107213 */ /* 0x000fe20000000000 */
[----:B------:R-:W-:Y:S01]  /*09d0*/  IMAD R13, R13, R6, RZ ;  /* 0x000000060d0d7224 */ /* 0x000fe200078e02ff */
[----:B------:R-:W-:Y:S01]  /*09e0*/  IABS R18, R20 ;  /* 0x0000001400127213 */ /* 0x000fe20000000000 */
[----:B------:R-:W-:Y:S01]  /*09f0*/  IMAD.MOV.U32 R4, RZ, RZ, RZ ;  /* 0x000000ffff047224 */ /* 0x000fe200078e00ff */
[----:B------:R-:W-:Y:S01]  /*0a00*/  IABS R15, R0 ;  /* 0x00000000000f7213 */ /* 0x000fe20000000000 */
[----:B------:R-:W-:Y:S01]  /*0a10*/  IMAD.HI.U32 R9, R8, R14, RZ ;  /* 0x0000000e08097227 */ /* 0x000fe200078e00ff */
[----:B------:R-:W-:-:S03]  /*0a20*/  ISETP.GE.AND P4, PT, R12, RZ, PT ;  /* 0x000000ff0c00720c */ /* 0x000fc60003f86270 */
[----:B------:R-:W-:Y:S01]  /*0a30*/  IMAD.HI.U32 R4, R5, R13, R4 ;  /* 0x0000000d05047227 */ /* 0x000fe200078e0004 */
[----:B------:R-:W-:-:S03]  /*0a40*/  IABS R13, R17 ;  /* 0x00000011000d7213 */ /* 0x000fc60000000000 */
[----:B------:R-:W-:Y:S02]  /*0a50*/  IMAD.MOV R5, RZ, RZ, -R9 ;  /* 0x000000ffff057224 */ /* 0x000fe400078e0a09 */
[----:B------:R-:W-:Y:S02]  /*0a60*/  IMAD.MOV.U32 R9, RZ, RZ, R15 ;  /* 0x000000ffff097224 */ /* 0x000fe400078e000f */
[----:B------:R-:W-:Y:S02]  /*0a70*/  IMAD R14, R3, R5, R14 ;  /* 0x00000005030e7224 */ /* 0x000fe400078e020e */
[----:B------:R-:W-:-:S03]  /*0a80*/  IMAD.HI.U32 R4, R4, R9, RZ ;  /* 0x0000000904047227 */ /* 0x000fc600078e00ff */
[----:B------:R-:W-:Y:S01]  /*0a90*/  ISETP.GT.U32.AND P2, PT, R3, R14, PT ;  /* 0x0000000e0300720c */ /* 0x000fe20003f44070 */
[----:B------:R-:W-:Y:S02]  /*0aa0*/  IMAD.MOV R4, RZ, RZ, -R4 ;  /* 0x000000ffff047224 */ /* 0x000fe400078e0a04 */
[----:B------:R-:W-:-:S04]  /*0ab0*/  IMAD.HI.U32 R5, R8, R16, RZ ;  /* 0x0000001008057227 */ /* 0x000fc800078e00ff */
[----:B------:R-:W-:Y:S02]  /*0ac0*/  IMAD R9, R6, R4, R9 ;  /* 0x0000000406097224 */ /* 0x000fe400078e0209 */
[----:B------:R-:W-:-:S03]  /*0ad0*/  IMAD.HI.U32 R4, R8, R13, RZ ;  /* 0x0000000d08047227 */ /* 0x000fc600078e00ff */
[----:B------:R-:W-:Y:S01]  /*0ae0*/  ISETP.GT.U32.AND P0, PT, R6, R9, PT ;  /* 0x000000090600720c */ /* 0x000fe20003f04070 */
[----:B------:R-:W-:-:S04]  /*0af0*/  IMAD.HI.U32 R8, R8, R18, RZ ;  /* 0x0000001208087227 */ /* 0x000fc800078e00ff */
[----:B------:R-:W-:Y:S02]  /*0b00*/  IMAD.MOV R4, RZ, RZ, -R4 ;  /* 0x000000ffff047224 */ /* 0x000fe400078e0a04 */
[----:B------:R-:W-:Y:S02]  /*0b10*/  IMAD.MOV R5, RZ, RZ, -R5 ;  /* 0x000000ffff057224 */ /* 0x000fe400078e0a05 */
[----:B------:R-:W-:Y:S02]  /*0b20*/  IMAD.MOV R15, RZ, RZ, -R8 ;  /* 0x000000ffff0f7224 */ /* 0x000fe400078e0a08 */
[C---:B------:R-:W-:Y:S02]  /*0b30*/  IMAD R8, R3.reuse, R4, R13 ;  /* 0x0000000403087224 */ /* 0x040fe400078e020d */
[C---:B------:R-:W-:Y:S02]  /*0b40*/  IMAD R16, R3.reuse, R5, R16 ;  /* 0x0000000503107224 */ /* 0x040fe400078e0210 */
[C---:B------:R-:W-:Y:S01]  /*0b50*/  IMAD R18, R3.reuse, R15, R18 ;  /* 0x0000000f03127224 */ /* 0x040fe200078e0212 */
[C---:B------:R-:W-:Y:S01]  /*0b60*/  ISETP.GT.U32.AND P3, PT, R3.reuse, R8, PT ;  /* 0x000000080300720c */ /* 0x040fe20003f64070 */
[----:B------:R-:W-:Y:S01]  /*0b70*/  @!P2 IMAD.IADD R14, R14, 0x1, -R3 ;  /* 0x000000010e0ea824 */ /* 0x000fe200078e0a03 */
[----:B------:R-:W-:Y:S01]  /*0b80*/  ISETP.GT.U32.AND P5, PT, R3, R16, PT ;  /* 0x000000100300720c */ /* 0x000fe20003fa4070 */
[----:B------:R-:W-:Y:S01]  /*0b90*/  @!P0 IMAD.IADD R9, R9, 0x1, -R6 ;  /* 0x0000000109098824 */ /* 0x000fe200078e0a06 */
[C---:B------:R-:W-:Y:S01]  /*0ba0*/  ISETP.GT.U32.AND P6, PT, R3.reuse, R18, PT ;  /* 0x000000120300720c */ /* 0x040fe20003fc4070 */
[----:B------:R-:W1:Y:S01]  /*0bb0*/  LDC.64 R4, c[0x0][0x3a0] ;  /* 0x0000e800ff047b82 */ /* 0x000e620000000a00 */
[----:B------:R-:W-:Y:S01]  /*0bc0*/  ISETP.GT.U32.AND P2, PT, R3, R14, PT ;  /* 0x0000000e0300720c */ /* 0x000fe20003f44070 */
[----:B------:R-:W-:Y:S01]  /*0bd0*/  IMAD.SHL.U32 R12, R50, 0x200000, RZ ;  /* 0x00200000320c7824 */ /* 0x000fe200078e00ff */
[----:B------:R-:W-:-:S04]  /*0be0*/  ISETP.GT.U32.AND P0, PT, R6, R9, PT ;  /* 0x000000090600720c */ /* 0x000fc80003f04070 */
[----:B------:R-:W-:Y:S01]  /*0bf0*/  LOP3.LUT R12, R12, 0x600000, RZ, 0xc0, !PT ;  /* 0x006000000c0c7812 */ /* 0x000fe200078ec0ff */
[--C-:B------:R-:W-:Y:S01]  /*0c00*/  @!P3 IMAD.IADD R8, R8, 0x1, -R3.reuse ;  /* 0x000000010808b824 */ /* 0x100fe200078e0a03 */
[----:B------:R-:W-:Y:S01]  /*0c10*/  ISETP.NE.U32.AND P3, PT, R7, RZ, PT ;  /* 0x000000ff0700720c */ /* 0x000fe20003f65070 */
[--C-:B------:R-:W-:Y:S01]  /*0c20*/  @!P5 IMAD.IADD R16, R16, 0x1, -R3.reuse ;  /* 0x000000011010d824 */ /* 0x100fe200078e0a03 */
[----:B------:R-:W-:Y:S01]  /*0c30*/  ISETP.GE.AND P5, PT, R17, RZ, PT ;  /* 0x000000ff1100720c */ /* 0x000fe20003fa6270 */
[--C-:B------:R-:W-:Y:S01]  /*0c40*/  @!P6 IMAD.IADD R18, R18, 0x1, -R3.reuse ;  /* 0x000000011212e824 */ /* 0x100fe200078e0a03 */
[C---:B------:R-:W-:Y:S01]  /*0c50*/  ISETP.GT.U32.AND P6, PT, R3.reuse, R8, PT ;  /* 0x000000080300720c */ /* 0x040fe20003fc4070 */
[----:B------:R-:W-:Y:S01]  /*0c60*/  @!P2 IMAD.IADD R14, R14, 0x1, -R3 ;  /* 0x000000010e0ea824 */ /* 0x000fe200078e0a03 */
[----:B------:R-:W-:Y:S01]  /*0c70*/  ISETP.GT.U32.AND P2, PT, R3, R16, PT ;  /* 0x000000100300720c */ /* 0x000fe20003f44070 */
[----:B------:R-:W-:Y:S01]  /*0c80*/  @!P0 IMAD.IADD R9, R9, 0x1, -R6 ;  /* 0x0000000109098824 */ /* 0x000fe200078e0a06 */
[----:B------:R-:W-:Y:S01]  /*0c90*/  ISETP.GT.U32.AND P0, PT, R3, R18, PT ;  /* 0x000000120300720c */ /* 0x000fe20003f04070 */
[----:B------:R-:W-:Y:S01]  /*0ca0*/  @!P4 IMAD.MOV R14, RZ, RZ, -R14 ;  /* 0x000000ffff0ec224 */ /* 0x000fe200078e0a0e */
[----:B------:R-:W-:-:S02]  /*0cb0*/  ISETP.GE.AND P4, PT, R0, RZ, PT ;  /* 0x000000ff0000720c */ /* 0x000fc40003f86270 */
[----:B------:R-:W-:Y:S01]  /*0cc0*/  R2UR UR10, R12 ;  /* 0x000000000c0a72ca */ /* 0x000fe200000e0000 */
[----:B-1----:R-:W-:-:S04]  /*0cd0*/  VIADD R6, R4, 0xfffffffe ;  /* 0xfffffffe04067836 */ /* 0x002fc80000000000 */
[--C-:B------:R-:W-:Y:S01]  /*0ce0*/  @!P6 IMAD.IADD R8, R8, 0x1, -R3.reuse ;  /* 0x000000010808e824 */ /* 0x100fe200078e0a03 */
[----:B------:R-:W-:Y:S01]  /*0cf0*/  ISETP.GE.AND P6, PT, R19, RZ, PT ;  /* 0x000000ff1300720c */ /* 0x000fe20003fc6270 */
[--C-:B------:R-:W-:Y:S01]  /*0d00*/  @!P2 IMAD.IADD R16, R16, 0x1, -R3.reuse ;  /* 0x000000011010a824 */ /* 0x100fe200078e0a03 */
[----:B------:R-:W-:Y:S01]  /*0d10*/  ISETP.GE.AND P2, PT, R20, RZ, PT ;  /* 0x000000ff1400720c */ /* 0x000fe20003f46270 */
[----:B------:R-:W-:Y:S01]  /*0d20*/  @!P0 IMAD.IADD R18, R18, 0x1, -R3 ;  /* 0x0000000112128824 */ /* 0x000fe200078e0a03 */
[----:B------:R-:W-:Y:S01]  /*0d30*/  ISETP.GE.U32.AND P0, PT, R6, 0x7fffffef, PT ;  /* 0x7fffffef0600780c */ /* 0x000fe20003f06070 */
[----:B------:R-:W-:Y:S01]  /*0d40*/  @!P4 IMAD.MOV R9, RZ, RZ, -R9 ;  /* 0x000000ffff09c224 */ /* 0x000fe200078e0a09 */
[----:B------:R-:W-:Y:S01]  /*0d50*/  ISETP.NE.AND P4, PT, R10, RZ, PT ;  /* 0x000000ff0a00720c */ /* 0x000fe20003f85270 */
[----:B------:R-:W-:Y:S01]  /*0d60*/  @!P5 IMAD.MOV R8, RZ, RZ, -R8 ;  /* 0x000000ffff08d224 */ /* 0x000fe200078e0a08 */
[----:B------:R-:W-:Y:S01]  /*0d70*/  ISETP.NE.AND P5, PT, R11, RZ, PT ;  /* 0x000000ff0b00720c */ /* 0x000fe20003fa5270 */
[C---:B------:R-:W-:Y:S01]  /*0d80*/  VIADD R3, R4.reuse, 0xfffffffd ;  /* 0xfffffffd04037836 */ /* 0x040fe20000000000 */
[----:B------:R-:W-:Y:S01]  /*0d90*/  LOP3.LUT R11, RZ, R11, RZ, 0x33, !PT ;  /* 0x0000000bff0b7212 */ /* 0x000fe200078e33ff */
[----:B------:R-:W-:-:S02]  /*0da0*/  VIADD R6, R4, 0xffffffff ;  /* 0xffffffff04067836 */ /* 0x000fc40000000000 */
[----:B------:R-:W-:Y:S01]  /*0db0*/  @!P6 IMAD.MOV R16, RZ, RZ, -R16 ;  /* 0x000000ffff10e224 */ /* 0x000fe200078e0a10 */
[----:B------:R-:W-:Y:S01]  /*0dc0*/  ISETP.GE.U32.AND P6, PT, R3, 0x7fffffee, PT ;  /* 0x7fffffee0300780c */ /* 0x000fe20003fc6070 */
[----:B------:R-:W-:Y:S01]  /*0dd0*/  @!P2 IMAD.MOV R18, RZ, RZ, -R18 ;  /* 0x000000ffff12a224 */ /* 0x000fe200078e0a12 */
[C---:B------:R-:W-:Y:S02]  /*0de0*/  SEL R51, R11.reuse, R14, !P5 ;  /* 0x0000000e0b337207 */ /* 0x040fe40006800000 */
[C---:B------:R-:W-:Y:S02]  /*0df0*/  SEL R48, R11.reuse, R8, !P5 ;  /* 0x000000080b307207 */ /* 0x040fe40006800000 */
[C---:B------:R-:W-:Y:S02]  /*0e00*/  SEL R49, R11.reuse, R16, !P5 ;  /* 0x000000100b317207 */ /* 0x040fe40006800000 */
[----:B------:R-:W-:Y:S02]  /*0e10*/  SEL R47, R11, R18, !P5 ;  /* 0x000000120b2f7207 */ /* 0x000fe40006800000 */
[----:B------:R-:W-:Y:S01]  /*0e20*/  @!P4 LOP3.LUT R9, RZ, R10, RZ, 0x33, !PT ;  /* 0x0000000aff09c212 */ /* 0x000fe200078e33ff */
[----:B----4-:R-:W-:Y:S06]  /*0e30*/  @P1 BRA `(.L_x_5) ;  /* 0x0000000000181947 */ /* 0x010fec0003800000 */
[----:B------:R-:W-:Y:S01]  /*0e40*/  ELECT P2, URZ, PT ;  /* 0x0000000000ff782f */ /* 0x000fe20003840000 */
[----:B------:R-:W-:Y:S01]  /*0e50*/  IMAD.MOV.U32 R3, RZ, RZ, 0x1 ;  /* 0x00000001ff037424 */ /* 0x000fe200078e00ff */
[----:B------:R-:W-:Y:S01]  /*0e60*/  UMOV UR4, 0x40 ;  /* 0x0000004000047882 */ /* 0x000fe20000000000 */
[----:B------:R-:W-:Y:S01]  /*0e70*/  UVIRTCOUNT.DEALLOC.SMPOOL 0x80 ;  /* 0x000000800000784c */ /* 0x000fe20000000000 */
[----:B------:R-:W-:-:S09]  /*0e80*/  ULEA UR4, UR5, UR4, 0x18 ;  /* 0x0000000405047291 */ /* 0x000fd2000f8ec0ff */
[----:B------:R1:W-:Y:S03]  /*0e90*/  @P2 STS.U8 [UR4], R3 ;  /* 0x00000003ff002988 */ /* 0x0003e60008000004 */
.L_x_5:
[----:B------:R-:W-:Y:S01]  /*0ea0*/  UIADD3 UR10, UPT, UPT, UR15, UR10, URZ ;  /* 0x0000000a0f0a7290 */ /* 0x000fe2000fffe0ff */
[----:B------:R-:W-:Y:S01]  /*0eb0*/  IMAD R29, R9, R5, RZ ;  /* 0x00000005091d7224 */ /* 0x000fe200078e02ff */
[----:B------:R-:W-:Y:S01]  /*0ec0*/  VOTEU.ALL UP0, P3 ;  /* 0x0000000000ff7886 */ /* 0x000fe20001800000 */
[----:B------:R-:W-:Y:S01]  /*0ed0*/  UIADD3 UR7, UPT, UPT, UR14, 0x800, URZ ;  /* 0x000008000e077890 */ /* 0x000fe2000fffe0ff */
[----:B------:R-:W-:Y:S01]  /*0ee0*/  ISETP.GE.U32.AND P2, PT, R6, 0x7ffffff0, PT ;  /* 0x7ffffff00600780c */ /* 0x000fe20003f46070 */
[----:B------:R-:W-:Y:S01]  /*0ef0*/  VOTEU.ALL UP1, P3 ;  /* 0x0000000000ff7886 */ /* 0x000fe20001820000 */
[----:B------:R-:W-:Y:S01]  /*0f00*/  IMAD.SHL.U32 R28, R29, 0x2, RZ ;  /* 0x000000021d1c7824 */ /* 0x000fe200078e00ff */
[----:B------:R-:W-:-:S04]  /*0f10*/  @!UP0 UIADD3 UR4, UPT, UPT, -UR6, 0x100000, URZ ;  /* 0x0010000006048890 */ /* 0x000fc8000fffe1ff */
[----:B------:R-:W-:Y:S02]  /*0f20*/  @!UP0 USHF.L.U32 UR5, UR4, 0xb, URZ ;  /* 0x0000000b04058899 */ /* 0x000fe400080006ff */
[----:B------:R-:W-:Y:S01]  /*0f30*/  @!UP0 USHF.L.U32 UR4, UR4, 0x1, URZ ;  /* 0x0000000104048899 */ /* 0x000fe200080006ff */
[----:B-1----:R-:W-:Y:S01]  /*0f40*/  VIADD R3, R4, 0xfffffffb ;  /* 0xfffffffb04037836 */ /* 0x002fe20000000000 */
[----:B------:R-:W-:Y:S01]  /*0f50*/  STTM.x32 tmem[UR10], RZ ;  /* 0x000000ff000079ed */ /* 0x000fe200082c000a */
[----:B------:R-:W1:Y:S01]  /*0f60*/  FENCE.VIEW.ASYNC.T ;  /* 0x00000000000073c6 */ /* 0x000e620000000200 */
[----:B------:R-:W-:Y:S01]  /*0f70*/  UMOV UR11, UR7 ;  /* 0x00000007000b7c82 */ /* 0x000fe20008000000 */
[----:B-1----:R-:W-:Y:S01]  /*0f80*/  BAR.SYNC.DEFER_BLOCKING 0x0 ;  /* 0x0000000000007b1d */ /* 0x002fe20000010000 */
[----:B------:R-:W-:Y:S01]  /*0f90*/  IADD3 R6, P4, PT, R28, UR20, RZ ;  /* 0x000000141c067c10 */ /* 0x000fe2000ff9e0ff */
[----:B------:R-:W-:Y:S01]  /*0fa0*/  IMAD.SHL.U32 R26, R32, 0x2, RZ ;  /* 0x00000002201a7824 */ /* 0x000fe200078e00ff */
[----:B------:R-:W-:-:S02]  /*0fb0*/  PRMT R46, RZ, 0x7610, R46 ;  /* 0x00007610ff2e7816 */ /* 0x000fc4000000002e */
[----:B------:R-:W-:Y:S01]  /*0fc0*/  LEA.HI.X.SX32 R7, R29, UR21, 0x1, P4 ;  /* 0x000000151d077c11 */ /* 0x000fe2000a0f0eff */
[----:B------:R-:W1:Y:S02]  /*0fd0*/  FENCE.VIEW.ASYNC.S ;  /* 0x00000000000073c6 */ /* 0x000e640000000000 */
[----:B-1----:R1:W2:Y:S02]  /*0fe0*/  @!UP1 SYNCS.EXCH.64 URZ, [UR11], UR4 ;  /* 0x000000040bff95b2 */ /* 0x0022a40008000100 */
[----:B--2---:R-:W-:Y:S01]  /*0ff0*/  BAR.SYNC.DEFER_BLOCKING 0x0 ;  /* 0x0000000000007b1d */ /* 0x004fe20000010000 */
[-C--:B------:R-:W-:Y:S02]  /*1000*/  LEA R10, P5, R32, R6.reuse, 0x2 ;  /* 0x00000006200a7211 */ /* 0x080fe400078a10ff */
[----:B------:R-:W-:Y:S02]  /*1010*/  IADD3 R8, P4, PT, R26, R6, RZ ;  /* 0x000000061a087210 */ /* 0x000fe40007f9e0ff */
[----:B------:R-:W-:-:S02]  /*1020*/  PRMT R5, RZ, 0x7610, R5 ;  /* 0x00007610ff057816 */ /* 0x000fc40000000005 */
[----:B------:R-:W-:Y:S02]  /*1030*/  PRMT R45, RZ, 0x7610, R45 ;  /* 0x00007610ff2d7816 */ /* 0x000fe4000000002d */
[-C--:B------:R-:W-:Y:S02]  /*1040*/  LEA.HI.X.SX32 R11, R26, R7.reuse, 0x1, P5 ;  /* 0x000000071a0b7211 */ /* 0x080fe400028f0eff */
[----:B------:R-:W-:Y:S01]  /*1050*/  LEA.HI.X.SX32 R9, R32, R7, 0x1, P4 ;  /* 0x0000000720097211 */ /* 0x000fe200020f0eff */
[----:B------:R-:W-:Y:S02]  /*1060*/  VIADD R15, R4, 0xfffffff6 ;  /* 0xfffffff6040f7836 */ /* 0x000fe40000000000 */
[C---:B------:R-:W-:Y:S02]  /*1070*/  IMAD.SHL.U32 R24, R32.reuse, 0x8, RZ ;  /* 0x0000000820187824 */ /* 0x040fe400078e00ff */
[C---:B------:R-:W-:Y:S01]  /*1080*/  IMAD.SHL.U32 R25, R32.reuse, 0x4, RZ ;  /* 0x0000000420197824 */ /* 0x040fe200078e00ff */
[----:B------:R-:W-:Y:S01]  /*1090*/  PRMT R39, RZ, 0x7610, R39 ;  /* 0x00007610ff277816 */ /* 0x000fe20000000027 */
[C---:B------:R-:W-:Y:S01]  /*10a0*/  IMAD R23, R32.reuse, 0xa, RZ ;  /* 0x0000000a20177824 */ /* 0x040fe200078e02ff */
[----:B------:R-:W-:Y:S01]  /*10b0*/  PRMT R44, RZ, 0x7610, R44 ;  /* 0x00007610ff2c7816 */ /* 0x000fe2000000002c */
[----:B------:R-:W-:-:S02]  /*10c0*/  IMAD R21, R32, 0x5, RZ ;  /* 0x0000000520157824 */ /* 0x000fc400078e02ff */
[----:B------:R-:W-:Y:S02]  /*10d0*/  IMAD R22, R32, 0x9, RZ ;  /* 0x0000000920167824 */ /* 0x000fe400078e02ff */
[C---:B------:R-:W-:Y:S01]  /*10e0*/  VIADD R16, R4.reuse, 0xfffffff4 ;  /* 0xfffffff404107836 */ /* 0x040fe20000000000 */
[----:B------:R-:W5:Y:S01]  /*10f0*/  @!P2 LDG.E.U16 R46, desc[UR16][R6.64] ;  /* 0x00000010062ea981 */ /* 0x000f62000c1e1500 */
[----:B------:R-:W-:Y:S01]  /*1100*/  ISETP.GE.U32.AND P2, PT, R3, 0x7fffffec, PT ;  /* 0x7fffffec0300780c */ /* 0x000fe20003f46070 */
[----:B------:R-:W-:Y:S01]  /*1110*/  VIADD R3, R4, 0xfffffff7 ;  /* 0xfffffff704037836 */ /* 0x000fe20000000000 */
[----:B------:R-:W-:Y:S01]  /*1120*/  PRMT R43, RZ, 0x7610, R43 ;  /* 0x00007610ff2b7816 */ /* 0x000fe2000000002b */
[----:B------:R2:W5:Y:S01]  /*1130*/  @!P6 LDG.E.U16 R5, desc[UR16][R10.64] ;  /* 0x000000100a05e981 */ /* 0x000562000c1e1500 */
[C---:B------:R-:W-:Y:S02]  /*1140*/  IMAD R31, R32.reuse, 0x16, RZ ;  /* 0x00000016201f7824 */ /* 0x040fe400078e02ff */
[C---:B------:R-:W-:Y:S01]  /*1150*/  IMAD R20, R32.reuse, 0xb, RZ ;  /* 0x0000000b20147824 */ /* 0x040fe200078e02ff */
[----:B------:R-:W-:Y:S01]  /*1160*/  ISETP.GE.U32.AND P4, PT, R3, 0x7fffffe8, PT ;  /* 0x7fffffe80300780c */ /* 0x000fe20003f86070 */
[----:B------:R3:W5:Y:S01]  /*1170*/  @!P0 LDG.E.U16 R45, desc[UR16][R8.64] ;  /* 0x00000010082d8981 */ /* 0x000762000c1e1500 */
[-C--:B------:R-:W-:Y:S01]  /*1180*/  LEA R14, P6, R32, R6.reuse, 0x4 ;  /* 0x00000006200e7211 */ /* 0x080fe200078c20ff */
[----:B------:R-:W-:Y:S01]  /*1190*/  VIADD R3, R4, 0xfffffffa ;  /* 0xfffffffa04037836 */ /* 0x000fe20000000000 */
[----:B------:R-:W-:-:S02]  /*11a0*/  LEA R12, P0, R32, R6, 0x3 ;  /* 0x00000006200c7211 */ /* 0x000fc400078018ff */
[----:B------:R-:W-:Y:S02]  /*11b0*/  PRMT R38, RZ, 0x7610, R38 ;  /* 0x00007610ff267816 */ /* 0x000fe40000000026 */
[----:B------:R-:W-:Y:S01]  /*11c0*/  PRMT R36, RZ, 0x7610, R36 ;  /* 0x00007610ff247816 */ /* 0x000fe20000000024 */
[C---:B------:R-:W-:Y:S01]  /*11d0*/  IMAD R18, R32.reuse, 0xc, RZ ;  /* 0x0000000c20127824 */ /* 0x040fe200078e02ff */
[----:B------:R-:W-:Y:S02]  /*11e0*/  ISETP.GE.U32.AND P5, PT, R15, 0x7fffffe7, PT ;  /* 0x7fffffe70f00780c */ /* 0x000fe40003fa6070 */
[----:B------:R-:W-:Y:S01]  /*11f0*/  PRMT R37, RZ, 0x7610, R37 ;  /* 0x00007610ff257816 */ /* 0x000fe20000000025 */
[----:B------:R-:W-:Y:S01]  /*1200*/  IMAD R19, R32, 0x6, RZ ;  /* 0x0000000620137824 */ /* 0x000fe200078e02ff */
[-C--:B------:R-:W-:Y:S01]  /*1210*/  LEA.HI.X.SX32 R15, R24, R7.reuse, 0x1, P6 ;  /* 0x00000007180f7211 */ /* 0x080fe200030f0eff */
[C---:B--2---:R-:W-:Y:S01]  /*1220*/  IMAD R11, R32.reuse, 0x12, RZ ;  /* 0x00000012200b7824 */ /* 0x044fe200078e02ff */
[-C--:B------:R-:W-:Y:S01]  /*1230*/  LEA.HI.X.SX32 R13, R25, R7.reuse, 0x1, P0 ;  /* 0x00000007190d7211 */ /* 0x080fe200000f0eff */
[----:B------:R-:W-:Y:S01]  /*1240*/  IMAD R17, R32, 0x3, RZ ;  /* 0x0000000320117824 */ /* 0x000fe200078e02ff */
[----:B------:R-:W-:Y:S01]  /*1250*/  ISETP.GE.U32.AND P0, PT, R3, 0x7fffffeb, PT ;  /* 0x7fffffeb0300780c */ /* 0x000fe20003f06070 */
[----:B------:R2:W5:Y:S01]  /*1260*/  @!P4 LDG.E.U16 R39, desc[UR16][R14.64] ;  /* 0x000000100e27c981 */ /* 0x000562000c1e1500 */
[-C--:B---3--:R-:W-:Y:S01]  /*1270*/  IADD3 R8, P4, PT, R23, R6.reuse, RZ ;  /* 0x0000000617087210 */ /* 0x088fe20007f9e0ff */
[----:B------:R-:W-:Y:S01]  /*1280*/  VIADD R3, R4, 0xfffffff5 ;  /* 0xfffffff504037836 */ /* 0x000fe20000000000 */
[----:B------:R-:W-:Y:S01]  /*1290*/  PRMT R40, RZ, 0x7610, R40 ;  /* 0x00007610ff287816 */ /* 0x000fe20000000028 */
[----:B------:R3:W5:Y:S01]  /*12a0*/  @!P2 LDG.E.U16 R44, desc[UR16][R12.64] ;  /* 0x000000100c2ca981 */ /* 0x000762000c1e1500 */
[----:B------:R-:W-:Y:S01]  /*12b0*/  IADD3 R10, P2, PT, R11, R6, RZ ;  /* 0x000000060b0a7210 */ /* 0x000fe20007f5e0ff */
[----:B-1----:R-:W1:Y:S01]  /*12c0*/  LDCU UR4, c[0x0][0x3b0] ;  /* 0x00007600ff0477ac */ /* 0x002e620008000800 */
[----:B------:R-:W-:-:S02]  /*12d0*/  LEA.HI.X.SX32 R9, R21, R7, 0x1, P4 ;  /* 0x0000000715097211 */ /* 0x000fc400020f0eff */
[-C--:B------:R-:W-:Y:S01]  /*12e0*/  LEA.HI.X.SX32 R11, R22, R7.reuse, 0x1, P2 ;  /* 0x00000007160b7211 */ /* 0x080fe200010f0eff */
[----:B--2---:R-:W-:Y:S01]  /*12f0*/  IMAD R15, R32, 0x14, RZ ;  /* 0x00000014200f7824 */ /* 0x004fe200078e02ff */
[----:B------:R-:W-:Y:S01]  /*1300*/  ISETP.GE.U32.AND P4, PT, R16, 0x7fffffe5, PT ;  /* 0x7fffffe51000780c */ /* 0x000fe20003f86070 */
[----:B------:R-:W5:Y:S01]  /*1310*/  @!P0 LDG.E.U16 R43, desc[UR16][R8.64] ;  /* 0x00000010082b8981 */ /* 0x000f62000c1e1500 */
[----:B------:R-:W-:Y:S01]  /*1320*/  ISETP.GE.U32.AND P2, PT, R3, 0x7fffffe6, PT ;  /* 0x7fffffe60300780c */ /* 0x000fe20003f46070 */
[C---:B---3--:R-:W-:Y:S01]  /*1330*/  VIADD R12, R4.reuse, 0xfffffff9 ;  /* 0xfffffff9040c7836 */ /* 0x048fe20000000000 */
[-C--:B------:R-:W-:Y:S01]  /*1340*/  IADD3 R30, P6, PT, R31, R6.reuse, RZ ;  /* 0x000000061f1e7210 */ /* 0x080fe20007fde0ff */
[----:B------:R2:W5:Y:S01]  /*1350*/  @!P5 LDG.E.U16 R38, desc[UR16][R10.64] ;  /* 0x000000100a26d981 */ /* 0x000562000c1e1500 */
[----:B------:R-:W-:Y:S01]  /*1360*/  IADD3 R14, P0, PT, R15, R6, RZ ;  /* 0x000000060f0e7210 */ /* 0x000fe20007f1e0ff */
[----:B------:R-:W-:Y:S01]  /*1370*/  VIADD R3, R4, 0xfffffffc ;  /* 0xfffffffc04037836 */ /* 0x000fe20000000000 */
[----:B------:R-:W-:-:S02]  /*1380*/  LEA.HI.X.SX32 R31, R20, R7, 0x1, P6 ;  /* 0x00000007141f7211 */ /* 0x000fc400030f0eff */
[-C--:B------:R-:W-:Y:S02]  /*1390*/  LEA.HI.X.SX32 R15, R23, R7.reuse, 0x1, P0 ;  /* 0x00000007170f7211 */ /* 0x080fe400000f0eff */
[----:B------:R-:W-:Y:S01]  /*13a0*/  ISETP.GE.U32.AND P0, PT, R12, 0x7fffffea, PT ;  /* 0x7fffffea0c00780c */ /* 0x000fe20003f06070 */
[----:B------:R-:W5:Y:S01]  /*13b0*/  @!P4 LDG.E.U16 R36, desc[UR16][R30.64] ;  /* 0x000000101e24c981 */ /* 0x000f62000c1e1500 */
[----:B------:R-:W-:Y:S01]  /*13c0*/  ISETP.GE.U32.AND P5, PT, R3, 0x7fffffed, PT ;  /* 0x7fffffed0300780c */ /* 0x000fe20003fa6070 */
[----:B------:R-:W-:Y:S01]  /*13d0*/  VIADD R3, R4, 0xfffffff3 ;  /* 0xfffffff304037836 */ /* 0x000fe20000000000 */
[-C--:B------:R-:W-:Y:S01]  /*13e0*/  IADD3 R12, P4, PT, R18, R6.reuse, RZ ;  /* 0x00000006120c7210 */ /* 0x080fe20007f9e0ff */
[----:B------:R3:W5:Y:S01]  /*13f0*/  @!P2 LDG.E.U16 R37, desc[UR16][R14.64] ;  /* 0x000000100e25a981 */ /* 0x000762000c1e1500 */
[C---:B--2---:R-:W-:Y:S01]  /*1400*/  IADD3 R10, P2, PT, R19.reuse, R6, RZ ;  /* 0x00000006130a7210 */ /* 0x044fe20007f5e0ff */
[----:B------:R-:W-:Y:S01]  /*1410*/  VIADD R8, R4, 0xfffffff2 ;  /* 0xfffffff204087836 */ /* 0x000fe20000000000 */
[-C--:B------:R-:W-:Y:S01]  /*1420*/  LEA.HI.X.SX32 R13, R19, R7.reuse, 0x1, P4 ;  /* 0x00000007130d7211 */ /* 0x080fe200020f0eff */
[----:B------:R-:W-:Y:S01]  /*1430*/  IMAD R9, R32, 0x18, RZ ;  /* 0x0000001820097824 */ /* 0x000fe200078e02ff */
[----:B------:R-:W-:-:S02]  /*1440*/  LEA.HI.X.SX32 R11, R17, R7, 0x1, P2 ;  /* 0x00000007110b7211 */ /* 0x000fc400010f0eff */
[----:B------:R-:W-:Y:S01]  /*1450*/  ISETP.GE.U32.AND P2, PT, R3, 0x7fffffe4, PT ;  /* 0x7fffffe40300780c */ /* 0x000fe20003f46070 */
[----:B------:R2:W5:Y:S01]  /*1460*/  @!P0 LDG.E.U16 R40, desc[UR16][R12.64] ;  /* 0x000000100c288981 */ /* 0x000562000c1e1500 */
[----:B------:R-:W-:Y:S02]  /*1470*/  PRMT R52, RZ, 0x7610, R52 ;  /* 0x00007610ff347816 */ /* 0x000fe40000000034 */
[----:B------:R-:W-:Y:S01]  /*1480*/  ISETP.GE.U32.AND P4, PT, R8, 0x7fffffe3, PT ;  /* 0x7fffffe30800780c */ /* 0x000fe20003f86070 */
[C---:B------:R-:W-:Y:S01]  /*1490*/  VIADD R3, R4.reuse, 0xfffffff8 ;  /* 0xfffffff804037836 */ /* 0x040fe20000000000 */
[-C--:B------:R-:W-:Y:S01]  /*14a0*/  IADD3 R8, P0, PT, R9, R6.reuse, RZ ;  /* 0x0000000609087210 */ /* 0x080fe20007f1e0ff */
[----:B---3--:R-:W-:Y:S01]  /*14b0*/  VIADD R14, R4, 0xfffffff1 ;  /* 0xfffffff1040e7836 */ /* 0x008fe20000000000 */
[----:B------:R-:W-:Y:S01]  /*14c0*/  PRMT R42, RZ, 0x7610, R42 ;  /* 0x00007610ff2a7816 */ /* 0x000fe2000000002a */
[----:B------:R3:W5:Y:S01]  /*14d0*/  @!P5 LDG.E.U16 R52, desc[UR16][R10.64] ;  /* 0x000000100a34d981 */ /* 0x000762000c1e1500 */
[----:B------:R-:W-:Y:S01]  /*14e0*/  LEA.HI.X.SX32 R9, R18, R7, 0x1, P0 ;  /* 0x0000000712097211 */ /* 0x000fe200000f0eff */
[C---:B------:R-:W-:Y:S01]  /*14f0*/  IMAD R35, R32.reuse, 0x1a, RZ ;  /* 0x0000001a20237824 */ /* 0x040fe200078e02ff */
[----:B------:R-:W-:Y:S01]  /*1500*/  ISETP.GE.U32.AND P5, PT, R3, 0x7fffffe9, PT ;  /* 0x7fffffe90300780c */ /* 0x000fe20003fa6070 */
[----:B------:R-:W-:Y:S01]  /*1510*/  IMAD R15, R32, 0xe, RZ ;  /* 0x0000000e200f7824 */ /* 0x000fe200078e02ff */
[----:B------:R-:W-:Y:S01]  /*1520*/  ISETP.GE.U32.AND P0, PT, R14, 0x7fffffe2, PT ;  /* 0x7fffffe20e00780c */ /* 0x000fe20003f06070 */
[C---:B------:R-:W-:Y:S01]  /*1530*/  IMAD R16, R32.reuse, 0xd, RZ ;  /* 0x0000000d20107824 */ /* 0x040fe200078e02ff */
[----:B------:R4:W5:Y:S01]  /*1540*/  @!P2 LDG.E.U16 R42, desc[UR16][R8.64] ;  /* 0x00000010082aa981 */ /* 0x000962000c1e1500 */
[----:B------:R-:W-:Y:S01]  /*1550*/  IMAD R14, R32, 0x7, RZ ;  /* 0x00000007200e7824 */ /* 0x000fe200078e02ff */
[----:B------:R-:W-:-:S02]  /*1560*/  IADD3 R34, P6, PT, R35, R6, RZ ;  /* 0x0000000623227210 */ /* 0x000fc40007fde0ff */
[----:B------:R-:W-:Y:S02]  /*1570*/  IADD3 R30, P2, PT, R15, R6, RZ ;  /* 0x000000060f1e7210 */ /* 0x000fe40007f5e0ff */
[----:B--2---:R-:W-:Y:S01]  /*1580*/  LOP3.LUT R13, R27, 0xf, RZ, 0xc0, !PT ;  /* 0x0000000f1b0d7812 */ /* 0x004fe200078ec0ff */
[C---:B------:R-:W-:Y:S01]  /*1590*/  IMAD R3, R32.reuse, 0x1c, RZ ;  /* 0x0000001c20037824 */ /* 0x040fe200078e02ff */
[----:B------:R-:W-:Y:S01]  /*15a0*/  PRMT R41, RZ, 0x7610, R41 ;  /* 0x00007610ff297816 */ /* 0x000fe20000000029 */
[----:B---3--:R-:W-:Y:S01]  /*15b0*/  IMAD R11, R32, 0x1e, RZ ;  /* 0x0000001e200b7824 */ /* 0x008fe200078e02ff */
[----:B------:R-:W-:Y:S01]  /*15c0*/  PRMT R53, RZ, 0x7610, R53 ;  /* 0x00007610ff357816 */ /* 0x000fe20000000035 */
[----:B----4-:R-:W-:Y:S01]  /*15d0*/  IMAD R9, R13, R33, RZ ;  /* 0x000000210d097224 */ /* 0x010fe200078e02ff */
[-C--:B------:R-:W-:Y:S02]  /*15e0*/  LEA.HI.X.SX32 R35, R16, R7.reuse, 0x1, P6 ;  /* 0x0000000710237211 */ /* 0x080fe400030f0eff */
[----:B------:R-:W-:-:S02]  /*15f0*/  LEA.HI.X.SX32 R31, R14, R7, 0x1, P2 ;  /* 0x000000070e1f7211 */ /* 0x000fc400010f0eff */
[-C--:B------:R-:W-:Y:S01]  /*1600*/  IADD3 R8, P2, PT, R3, R6.reuse, RZ ;  /* 0x0000000603087210 */ /* 0x080fe20007f5e0ff */
[----:B------:R2:W5:Y:S01]  /*1610*/  @!P4 LDG.E.U16 R41, desc[UR16][R34.64] ;  /* 0x000000102229c981 */ /* 0x000562000c1e1500 */
[----:B------:R-:W-:Y:S01]  /*1620*/  IADD3 R10, P6, PT, R11, R6, RZ ;  /* 0x000000060b0a7210 */ /* 0x000fe20007fde0ff */
[----:B------:R-:W-:Y:S02]  /*1630*/  IMAD R6, R32, 0xf, RZ ;  /* 0x0000000f20067824 */ /* 0x000fe400078e02ff */
[----:B------:R3:W5:Y:S01]  /*1640*/  @!P5 LDG.E.U16 R53, desc[UR16][R30.64] ;  /* 0x000000101e35d981 */ /* 0x000762000c1e1500 */
[----:B------:R-:W-:Y:S01]  /*1650*/  LEA R55, P5, R9, UR22, 0x1 ;  /* 0x0000001609377c11 */ /* 0x000fe2000f8a08ff */
[----:B-1----:R-:W-:Y:S02]  /*1660*/  IMAD R51, R51, UR4, RZ ;  /* 0x0000000433337c24 */ /* 0x002fe4000f8e02ff */
[----:B--2---:R-:W-:Y:S01]  /*1670*/  IMAD R35, R48, UR4, RZ ;  /* 0x0000000430237c24 */ /* 0x004fe2000f8e02ff */
[----:B------:R-:W-:Y:S01]  /*1680*/  LEA.HI.X.SX32 R56, R9, UR23, 0x1, P5 ;  /* 0x0000001709387c11 */ /* 0x000fe2000a8f0eff */
[----:B------:R-:W-:Y:S01]  /*1690*/  VIADD R12, R4, 0xfffffff0 ;  /* 0xfffffff0040c7836 */ /* 0x000fe20000000000 */
[----:B------:R-:W-:Y:S01]  /*16a0*/  LEA.HI.X.SX32 R11, R6, R7, 0x1, P6 ;  /* 0x00000007060b7211 */ /* 0x000fe200030f0eff */
[----:B------:R-:W-:Y:S01]  /*16b0*/  IMAD R54, R49, UR4, RZ ;  /* 0x0000000431367c24 */ /* 0x000fe2000f8e02ff */
[-C--:B------:R-:W-:Y:S01]  /*16c0*/  LEA R48, P6, R51, R55.reuse, 0x1 ;  /* 0x0000003733307211 */ /* 0x080fe200078c08ff */
[----:B------:R-:W-:Y:S01]  /*16d0*/  IMAD R6, R47, UR4, RZ ;  /* 0x000000042f067c24 */ /* 0x000fe2000f8e02ff */
[----:B------:R-:W-:-:S02]  /*16e0*/  LEA R34, P5, R35, R55, 0x1 ;  /* 0x0000003723227211 */ /* 0x000fc400078a08ff */
[----:B------:R-:W-:Y:S02]  /*16f0*/  ISETP.GE.U32.AND P4, PT, R12, 0x7fffffe1, PT ;  /* 0x7fffffe10c00780c */ /* 0x000fe40003f86070 */
[-C--:B------:R-:W-:Y:S02]  /*1700*/  LEA.HI.X.SX32 R49, R51, R56.reuse, 0x1, P6 ;  /* 0x0000003833317211 */ /* 0x080fe400030f0eff */
[-C--:B------:R-:W-:Y:S02]  /*1710*/  LEA.HI.X.SX32 R47, R35, R56.reuse, 0x1, P5 ;  /* 0x00000038232f7211 */ /* 0x080fe400028f0eff */
[-C--:B---3--:R-:W-:Y:S02]  /*1720*/  LEA R31, P6, R54, R55.reuse, 0x1 ;  /* 0x00000037361f7211 */ /* 0x088fe400078c08ff */
[----:B------:R-:W-:Y:S02]  /*1730*/  LEA R30, P5, R6, R55, 0x1 ;  /* 0x00000037061e7211 */ /* 0x000fe400078a08ff */
[----:B------:R-:W-:-:S02]  /*1740*/  LEA.HI.X.SX32 R54, R54, R56, 0x1, P6 ;  /* 0x0000003836367211 */ /* 0x000fc400030f0eff */
[----:B------:R-:W-:Y:S02]  /*1750*/  LEA.HI.X.SX32 R35, R6, R56, 0x1, P5 ;  /* 0x0000003806237211 */ /* 0x000fe400028f0eff */
[----:B------:R-:W-:Y:S02]  /*1760*/  PRMT R51, RZ, 0x7610, R51 ;  /* 0x00007610ff337816 */ /* 0x000fe40000000033 */
[----:B------:R-:W-:Y:S02]  /*1770*/  PRMT R56, RZ, 0x7610, R56 ;  /* 0x00007610ff387816 */ /* 0x000fe40000000038 */
[----:B------:R-:W-:-:S04]  /*1780*/  LEA.HI.X.SX32 R9, R15, R7, 0x1, P2 ;  /* 0x000000070f097211 */ /* 0x000fc800010f0eff */
[----:B------:R1:W5:Y:S04]  /*1790*/  @!P4 LDG.E.U16 R56, desc[UR16][R10.64] ;  /* 0x000000100a38c981 */ /* 0x000368000c1e1500 */
[----:B------:R1:W5:Y:S01]  /*17a0*/  @!P0 LDG.E.U16 R51, desc[UR16][R8.64] ;  /* 0x0000001008338981 */ /* 0x000362000c1e1500 */
[----:B------:R-:W-:Y:S01]  /*17b0*/  VIADD R3, R4, 0xf ;  /* 0x0000000f04037836 */ /* 0x000fe20000000000 */
[----:B------:R-:W-:-:S04]  /*17c0*/  @!UP0 UIADD3 UR4, UPT, UPT, -UR6, 0x100000, URZ ;  /* 0x0010000006048890 */ /* 0x000fc8000fffe1ff */
[----:B------:R-:W-:Y:S02]  /*17d0*/  @!UP0 USHF.L.U32 UR5, UR4, 0xb, URZ ;  /* 0x0000000b04058899 */ /* 0x000fe400080006ff */
[----:B------:R-:W-:Y:S01]  /*17e0*/  @!UP0 USHF.L.U32 UR4, UR4, 0x1, URZ ;  /* 0x0000000104048899 */ /* 0x000fe200080006ff */
[----:B------:R-:W-:Y:S01]  /*17f0*/  ISETP.GT.AND P2, PT, R3, 0xf, PT ;  /* 0x0000000f0300780c */ /* 0x000fe20003f44270 */
[----:B------:R-:W-:-:S03]  /*1800*/  VOTEU.ALL UP0, P3 ;  /* 0x0000000000ff7886 */ /* 0x000fc60001800000 */
[----:B------:R-:W-:-:S07]  /*1810*/  ISETP.LT.AND P6, PT, R13, R4, P2 ;  /* 0x000000040d00720c */ /* 0x000fce00017c1270 */
[----:B------:R1:W2:Y:S02]  /*1820*/  @!UP0 SYNCS.EXCH.64 URZ, [UR14+0x808], UR4 ;  /* 0x000808040eff85b2 */ /* 0x0002a40008000100 */
[----:B-1----:R-:W-:Y:S05]  /*1830*/  @!P2 BRA `(.L_x_6) ;  /* 0x000000000024a947 */ /* 0x002fea0003800000 */
[----:B-----5:R-:W-:Y:S02]  /*1840*/  PRMT R4, R46, 0x5410, R45 ;  /* 0x000054102e047816 */ /* 0x020fe4000000002d */
[----:B------:R-:W-:Y:S02]  /*1850*/  PRMT R5, R5, 0x5410, R52 ;  /* 0x0000541005057816 */ /* 0x000fe40000000034 */
[----:B------:R-:W-:Y:S02]  /*1860*/  PRMT R6, R44, 0x5410, R43 ;  /* 0x000054102c067816 */ /* 0x000fe4000000002b */
[----:B------:R-:W-:Y:S02]  /*1870*/  PRMT R7, R40, 0x5410, R53 ;  /* 0x0000541028077816 */ /* 0x000fe40000000035 */
[----:B------:R-:W-:Y:S02]  /*1880*/  PRMT R8, R39, 0x5410, R38 ;  /* 0x0000541027087816 */ /* 0x000fe40000000026 */
[----:B------:R-:W-:-:S02]  /*1890*/  PRMT R9, R37, 0x5410, R36 ;  /* 0x0000541025097816 */ /* 0x000fc40000000024 */
[----:B------:R-:W-:Y:S02]  /*18a0*/  PRMT R10, R42, 0x5410, R41 ;  /* 0x000054102a0a7816 */ /* 0x000fe40000000029 */
[----:B------:R-:W-:-:S04]  /*18b0*/  PRMT R11, R51, 0x5410, R56 ;  /* 0x00005410330b7816 */ /* 0x000fc80000000038 */
[----:B------:R1:W-:Y:S03]  /*18c0*/  STTM.x8 tmem[UR10+0x20], R4 ;  /* 0x00002004000079ed */ /* 0x0003e600081c000a */
.L_x_6:
[----:B------:R-:W3:Y:S01]  /*18d0*/  FENCE.VIEW.ASYNC.T ;  /* 0x00000000000073c6 */ /* 0x000ee20000000200 */
[----:B-1----:R-:W-:Y:S01]  /*18e0*/  PRMT R4, RZ, 0x7610, R4 ;  /* 0x00007610ff047816 */ /* 0x002fe20000000004 */
[----:B--23--:R-:W-:Y:S01]  /*18f0*/  BAR.SYNC.DEFER_BLOCKING 0x0 ;  /* 0x0000000000007b1d */ /* 0x00cfe20000010000 */
[----:B------:R-:W-:Y:S01]  /*1900*/  PRMT R6, RZ, 0x7610, R6 ;  /* 0x00007610ff067816 */ /* 0x000fe20000000006 */
[----:B-----5:R-:W-:Y:S01]  /*1910*/  IMAD.MOV.U32 R46, RZ, RZ, R34 ;  /* 0x000000ffff2e7224 */ /* 0x020fe200078e0022 */
[----:B------:R-:W-:Y:S01]  /*1920*/  PRMT R8, RZ, 0x7610, R8 ;  /* 0x00007610ff087816 */ /* 0x000fe20000000008 */
[----:B------:R-:W-:Y:S01]  /*1930*/  IMAD.MOV.U32 R44, RZ, RZ, R31 ;  /* 0x000000ffff2c7224 */ /* 0x000fe200078e001f */
[----:B------:R-:W-:Y:S01]  /*1940*/  PRMT R10, RZ, 0x7610, R10 ;  /* 0x00007610ff0a7816 */ /* 0x000fe2000000000a */
[----:B------:R-:W-:Y:S01]  /*1950*/  IMAD.MOV.U32 R45, RZ, RZ, R54 ;  /* 0x000000ffff2d7224 */ /* 0x000fe200078e0036 */
[----:B------:R-:W1:Y:S01]  /*1960*/  LDCU UR4, c[0x0][0x3a0] ;  /* 0x00007400ff0477ac */ /* 0x000e620008000800 */
[----:B------:R-:W-:-:S02]  /*1970*/  IMAD.MOV.U32 R42, RZ, RZ, R30 ;  /* 0x000000ffff2a7224 */ /* 0x000fc400078e001e */
[----:B------:R-:W-:Y:S01]  /*1980*/  IMAD.MOV.U32 R43, RZ, RZ, R35 ;  /* 0x000000ffff2b7224 */ /* 0x000fe200078e0023 */
[----:B------:R-:W2:Y:S04]  /*1990*/  @P6 LDG.E.U16 R4, desc[UR16][R48.64] ;  /* 0x0000001030046981 */ /* 0x000ea8000c1e1500 */
[----:B------:R-:W3:Y:S04]  /*19a0*/  @P6 LDG.E.U16 R6, desc[UR16][R46.64] ;  /* 0x000000102e066981 */ /* 0x000ee8000c1e1500 */
[----:B------:R-:W4:Y:S04]  /*19b0*/  @P6 LDG.E.U16 R8, desc[UR16][R44.64] ;  /* 0x000000102c086981 */ /* 0x000f28000c1e1500 */
[----:B------:R-:W4:Y:S01]  /*19c0*/  @P6 LDG.E.U16 R10, desc[UR16][R42.64] ;  /* 0x000000102a0a6981 */ /* 0x000f22000c1e1500 */
[----:B------:R-:W-:Y:S01]  /*19d0*/  SHF.R.S32.HI R5, RZ, 0x6, R27 ;  /* 0x00000006ff057819 */ /* 0x000fe2000001141b */
[----:B------:R-:W-:Y:S01]  /*19e0*/  IMAD.SHL.U32 R35, R27, 0x2, RZ ;  /* 0x000000021b237824 */ /* 0x000fe200078e00ff */
[----:B------:R-:W-:Y:S01]  /*19f0*/  SHF.R.S32.HI R30, RZ, 0x1f, R29 ;  /* 0x0000001fff1e7819 */ /* 0x000fe2000001141d */
[----:B-1----:R-:W-:Y:S01]  /*1a00*/  UIADD3 UR5, UPT, UPT, UR4, 0xf, URZ ;  /* 0x0000000f04057890 */ /* 0x002fe2000fffe0ff */
[----:B------:R-:W-:Y:S01]  /*1a10*/  SGXT R5, R5, 0x1 ;  /* 0x000000010505781a */ /* 0x000fe20000000200 */
[----:B------:R-:W-:Y:S01]  /*1a20*/  IMAD.SHL.U32 R37, R32, 0x10, RZ ;  /* 0x0000001020257824 */ /* 0x000fe200078e00ff */
[----:B------:R-:W-:Y:S01]  /*1a30*/  SHF.L.U64.HI R29, R29, 0x1, R30 ;  /* 0x000000011d1d7819 */ /* 0x000fe2000001021e */
[----:B------:R-:W-:Y:S01]  /*1a40*/  USHF.R.S32.HI UR4, URZ, 0x1f, UR5 ;  /* 0x0000001fff047899 */ /* 0x000fe20008011405 */
[----:B------:R-:W-:Y:S01]  /*1a50*/  LOP3.LUT R30, R5, 0x90, RZ, 0xc0, !PT ;  /* 0x00000090051e7812 */ /* 0x000fe200078ec0ff */
[----:B------:R-:W-:Y:S01]  /*1a60*/  UIADD3 UR18, UPT, UPT, UR15, 0x20, URZ ;  /* 0x000000200f127890 */ /* 0x000fe2000fffe0ff */
[----:B------:R-:W-:Y:S01]  /*1a70*/  ISETP.NE.U32.AND P0, PT, R50, RZ, PT ;  /* 0x000000ff3200720c */ /* 0x000fe20003f05070 */
[----:B------:R-:W-:Y:S01]  /*1a80*/  IMAD.WIDE R28, R37, 0x2, R28 ;  /* 0x00000002251c7825 */ /* 0x000fe200078e021c */
[----:B------:R-:W-:Y:S01]  /*1a90*/  LOP3.LUT R35, R30, 0x7e, R35, 0x78, !PT ;  /* 0x0000007e1e237812 */ /* 0x000fe200078e7823 */
[----:B------:R-:W-:Y:S01]  /*1aa0*/  ULEA.HI UR4, UR4, UR5, URZ, 0x4 ;  /* 0x0000000504047291 */ /* 0x000fe2000f8f20ff */
[----:B------:R-:W-:Y:S01]  /*1ab0*/  SHF.R.S32.HI R5, RZ, 0x1f, R32 ;  /* 0x0000001fff057819 */ /* 0x000fe20000011420 */
[----:B------:R-:W-:Y:S01]  /*1ac0*/  IMAD.SHL.U32 R33, R33, 0x10, RZ ;  /* 0x0000001021217824 */ /* 0x000fe200078e00ff */
[----:B------:R-:W-:Y:S01]  /*1ad0*/  IADD3 R28, P2, PT, R28, UR20, RZ ;  /* 0x000000141c1c7c10 */ /* 0x000fe2000ff5e0ff */
[----:B------:R-:W-:Y:S01]  /*1ae0*/  USHF.R.S32.HI UR4, URZ, 0x4, UR4 ;  /* 0x00000004ff047899 */ /* 0x000fe20008011404 */
[C---:B------:R-:W-:Y:S01]  /*1af0*/  SHF.L.U64.HI R66, R32.reuse, 0x1, R5 ;  /* 0x0000000120427819 */ /* 0x040fe20000010205 */
[----:B------:R-:W-:Y:S01]  /*1b00*/  IMAD R31, R32, 0xf, RZ ;  /* 0x0000000f201f7824 */ /* 0x000fe200078e02ff */
[----:B------:R-:W-:Y:S01]  /*1b10*/  IADD3.X R41, PT, PT, R29, UR21, RZ, P2, !PT ;  /* 0x000000151d297c10 */ /* 0x000fe200097fe4ff */
[----:B------:R-:W-:Y:S01]  /*1b20*/  UISETP.LT.AND UP0, UPT, UR4, 0x1, UPT ;  /* 0x000000010400788c */ /* 0x000fe2000bf01270 */
[----:B------:R-:W-:-:S02]  /*1b30*/  ISETP.LT.OR P2, PT, R3, 0x10, P0 ;  /* 0x000000100300780c */ /* 0x000fc40000741670 */
[----:B------:R-:W-:Y:S01]  /*1b40*/  SHF.R.S32.HI R5, RZ, 0x1f, R26 ;  /* 0x0000001fff057819 */ /* 0x000fe2000001141a */
[----:B------:R-:W-:Y:S01]  /*1b50*/  USEL UR4, UR4, 0x1, !UP0 ;  /* 0x0000000104047887 */ /* 0x000fe2000c000000 */
[----:B------:R-:W-:Y:S02]  /*1b60*/  SHF.R.S32.HI R62, RZ, 0x1f, R17 ;  /* 0x0000001fff3e7819 */ /* 0x000fe40000011411 */
[----:B------:R-:W-:Y:S01]  /*1b70*/  SHF.R.S32.HI R60, RZ, 0x1f, R25 ;  /* 0x0000001fff3c7819 */ /* 0x000fe20000011419 */
[----:B------:R-:W-:Y:S01]  /*1b80*/  UIADD3 UR9, UPT, UPT, UR4, -0x1, URZ ;  /* 0xffffffff04097890 */ /* 0x000fe2000fffe0ff */
[----:B------:R-:W-:Y:S02]  /*1b90*/  SHF.R.S32.HI R58, RZ, 0x1f, R21 ;  /* 0x0000001fff3a7819 */ /* 0x000fe40000011415 */
[----:B------:R-:W-:Y:S01]  /*1ba0*/  SHF.R.S32.HI R56, RZ, 0x1f, R19 ;  /* 0x0000001fff387819 */ /* 0x000fe20000011413 */
[----:B------:R-:W-:Y:S01]  /*1bb0*/  UISETP.NE.U32.AND UP0, UPT, UR9, URZ, UPT ;  /* 0x000000ff0900728c */ /* 0x000fe2000bf05070 */
[----:B------:R-:W-:-:S02]  /*1bc0*/  SHF.R.S32.HI R7, RZ, 0x1f, R14 ;  /* 0x0000001fff077819 */ /* 0x000fc4000001140e */
[----:B------:R-:W-:Y:S02]  /*1bd0*/  SHF.R.S32.HI R9, RZ, 0x1f, R24 ;  /* 0x0000001fff097819 */ /* 0x000fe40000011418 */
[----:B------:R-:W-:Y:S02]  /*1be0*/  SHF.R.S32.HI R11, RZ, 0x1f, R22 ;  /* 0x0000001fff0b7819 */ /* 0x000fe40000011416 */
[----:B------:R-:W-:Y:S02]  /*1bf0*/  SHF.R.S32.HI R40, RZ, 0x1f, R23 ;  /* 0x0000001fff287819 */ /* 0x000fe40000011417 */
[----:B------:R-:W-:Y:S02]  /*1c00*/  SHF.R.S32.HI R27, RZ, 0x1f, R20 ;  /* 0x0000001fff1b7819 */ /* 0x000fe40000011414 */
[----:B------:R-:W-:Y:S02]  /*1c10*/  SHF.R.S32.HI R29, RZ, 0x1f, R18 ;  /* 0x0000001fff1d7819 */ /* 0x000fe40000011412 */
[----:B------:R-:W-:Y:S01]  /*1c20*/  SHF.R.S32.HI R39, RZ, 0x1f, R16 ;  /* 0x0000001fff277819 */ /* 0x000fe20000011410 */
[----:B--2---:R1:W-:Y:S04]  /*1c30*/  STS.U16 [R35+UR14], R4 ;  /* 0x0000000423007988 */ /* 0x0043e8000800040e */
[----:B---3--:R1:W-:Y:S04]  /*1c40*/  STS.U16 [R35+UR14+0x100], R6 ;  /* 0x0001000623007988 */ /* 0x0083e8000800040e */
[----:B----4-:R1:W-:Y:S04]  /*1c50*/  STS.U16 [R35+UR14+0x200], R8 ;  /* 0x0002000823007988 */ /* 0x0103e8000800040e */
[----:B------:R1:W-:Y:S01]  /*1c60*/  STS.U16 [R35+UR14+0x300], R10 ;  /* 0x0003000a23007988 */ /* 0x0003e2000800040e */
[----:B------:R2:W-:Y:S06]  /*1c70*/  MEMBAR.ALL.CTA ;  /* 0x0000000000007992 */ /* 0x0005ec0000008000 */
[----:B--2---:R-:W2:Y:S02]  /*1c80*/  FENCE.VIEW.ASYNC.S ;  /* 0x00000000000073c6 */ /* 0x004ea40000000000 */
[----:B--2---:R-:W-:Y:S06]  /*1c90*/  BAR.SYNC.DEFER_BLOCKING 0x0 ;  /* 0x0000000000007b1d */ /* 0x004fec0000010000 */
[----:B------:R-:W-:Y:S05]  /*1ca0*/  @P2 BRA `(.L_x_7) ;  /* 0x00000000002c2947 */ /* 0x000fea0003800000 */
[----:B------:R-:W-:Y:S01]  /*1cb0*/  USHF.R.U32.HI UR6, URZ, 0x4, UR14 ;  /* 0x00000004ff067899 */ /* 0x000fe2000801160e */
[----:B------:R-:W-:Y:S01]  /*1cc0*/  UMOV UR4, UR7 ;  /* 0x0000000700047c82 */ /* 0x000fe20008000000 */
[----:B------:R-:W-:Y:S02]  /*1cd0*/  UMOV UR5, URZ ;  /* 0x000000ff00057c82 */ /* 0x000fe40008000000 */
[----:B------:R-:W-:Y:S01]  /*1ce0*/  USGXT.U32 UR6, UR6, 0xe ;  /* 0x0000000e0606789a */ /* 0x000fe20008000000 */
[----:B------:R-:W-:Y:S01]  /*1cf0*/  UMOV UR12, 0x0 ;  /* 0x00000000000c7882 */ /* 0x000fe20000000000 */
[----:B------:R-:W-:Y:S01]  /*1d00*/  UMOV UR13, 0x8080490 ;  /* 0x08080490000d7882 */ /* 0x000fe20000000000 */
[----:B------:R-:W-:Y:S01]  /*1d10*/  UMOV UR7, 0xc0004010 ;  /* 0xc000401000077882 */ /* 0x000fe20000000000 */
[----:B------:R-:W-:-:S05]  /*1d20*/  UMOV UR4, UR4 ;  /* 0x0000000400047c82 */ /* 0x000fca0008000000 */
[----:B------:R2:W-:Y:S01]  /*1d30*/  UTCHMMA tmem[UR18], gdesc[UR6], tmem[UR15], tmem[UR12], idesc[UR13], !UPT ;  /* 0x00ff0c06120079ea */ /* 0x0005e2000f80000f */
[----:B------:R2:W-:Y:S01]  /*1d40*/  UTCBAR [UR4], URZ ;  /* 0x000000ff040073e9 */ /* 0x0005e200080000ff */
[----:B------:R-:W-:Y:S01]  /*1d50*/  NOP ;  /* 0x0000000000007918 */ /* 0x000fe20000000000 */
.L_x_7:
[----:B------:R-:W-:Y:S01]  /*1d60*/  SHF.R.S32.HI R32, RZ, 0x1f, R15 ;  /* 0x0000001fff207819 */ /* 0x000fe2000001140f */
[----:B--2---:R-:W-:Y:S01]  /*1d70*/  UMOV UR4, URZ ;  /* 0x000000ff00047c82 */ /* 0x004fe20008000000 */
[----:B------:R-:W-:Y:S01]  /*1d80*/  SHF.R.S32.HI R30, RZ, 0x1f, R31 ;  /* 0x0000001fff1e7819 */ /* 0x000fe2000001141f */
[----:B------:R-:W-:Y:S06]  /*1d90*/  BRA.U !UP0, `(.L_x_8) ;  /* 0x0000000908887547 */ /* 0x000fec000b800000 */
[----:B------:R-:W-:Y:S01]  /*1da0*/  UIADD3 UR5, UPT, UPT, UR14, 0x400, URZ ;  /* 0x000004000e057890 */ /* 0x000fe2000fffe0ff */
[----:B------:R-:W-:Y:S01]  /*1db0*/  SHF.L.U64.HI R38, R20, 0x1, R27 ;  /* 0x0000000114267819 */ /* 0x000fe2000001021b */
[----:B------:R-:W-:Y:S01]  /*1dc0*/  IMAD.MOV.U32 R27, RZ, RZ, R41 ;  /* 0x000000ffff1b7224 */ /* 0x000fe200078e0029 */
[----:B------:R-:W-:Y:S01]  /*1dd0*/  SHF.L.U64.HI R64, R26, 0x1, R5 ;  /* 0x000000011a407819 */ /* 0x000fe20000010205 */
[----:B------:R-:W-:Y:S01]  /*1de0*/  USHF.R.U32.HI UR5, URZ, 0x4, UR5 ;  /* 0x00000004ff057899 */ /* 0x000fe20008011605 */
[----:B------:R-:W-:Y:S01]  /*1df0*/  SHF.L.U64.HI R62, R17, 0x1, R62 ;  /* 0x00000001113e7819 */ /* 0x000fe2000001023e */
[----:B------:R-:W-:Y:S01]  /*1e00*/  UMOV UR12, UR9 ;  /* 0x00000009000c7c82 */ /* 0x000fe20008000000 */
[----:B------:R-:W-:Y:S01]  /*1e10*/  SHF.L.U64.HI R60, R25, 0x1, R60 ;  /* 0x00000001193c7819 */ /* 0x000fe2000001023c */
[----:B------:R-:W-:Y:S01]  /*1e20*/  USGXT.U32 UR8, UR5, 0xe ;  /* 0x0000000e0508789a */ /* 0x000fe20008000000 */
[----:B------:R-:W-:Y:S01]  /*1e30*/  SHF.L.U64.HI R58, R21, 0x1, R58 ;  /* 0x00000001153a7819 */ /* 0x000fe2000001023a */
[----:B------:R-:W-:Y:S01]  /*1e40*/  UMOV UR13, 0x1 ;  /* 0x00000001000d7882 */ /* 0x000fe20000000000 */
[----:B------:R-:W-:Y:S01]  /*1e50*/  SHF.L.U64.HI R56, R19, 0x1, R56 ;  /* 0x0000000113387819 */ /* 0x000fe20000010238 */
[----:B------:R-:W-:Y:S01]  /*1e60*/  UMOV UR5, URZ ;  /* 0x000000ff00057c82 */ /* 0x000fe20008000000 */
[----:B------:R-:W-:-:S02]  /*1e70*/  SHF.L.U64.HI R54, R14, 0x1, R7 ;  /* 0x000000010e367819 */ /* 0x000fc40000010207 */
[----:B------:R-:W-:Y:S02]  /*1e80*/  SHF.L.U64.HI R52, R24, 0x1, R9 ;  /* 0x0000000118347819 */ /* 0x000fe40000010209 */
[----:B------:R-:W-:Y:S02]  /*1e90*/  SHF.L.U64.HI R50, R22, 0x1, R11 ;  /* 0x0000000116327819 */ /* 0x000fe4000001020b */
[----:B------:R-:W-:Y:S02]  /*1ea0*/  SHF.L.U64.HI R40, R23, 0x1, R40 ;  /* 0x0000000117287819 */ /* 0x000fe40000010228 */
[----:B------:R-:W-:Y:S02]  /*1eb0*/  SHF.L.U64.HI R36, R18, 0x1, R29 ;  /* 0x0000000112247819 */ /* 0x000fe4000001021d */
[----:B------:R-:W-:Y:S02]  /*1ec0*/  SHF.L.U64.HI R34, R16, 0x1, R39 ;  /* 0x0000000110227819 */ /* 0x000fe40000010227 */
[----:B------:R-:W-:-:S02]  /*1ed0*/  SHF.L.U64.HI R32, R15, 0x1, R32 ;  /* 0x000000010f207819 */ /* 0x000fc40000010220 */
[----:B------:R-:W-:-:S07]  /*1ee0*/  SHF.L.U64.HI R30, R31, 0x1, R30 ;  /* 0x000000011f1e7819 */ /* 0x000fce000001021e */
.L_x_11:
[C---:B------:R-:W-:Y:S02]  /*1ef0*/  ISETP.GT.AND P5, PT, R12.reuse, 0x1, PT ;  /* 0x000000010c00780c */ /* 0x040fe40003fa4270 */
[----:B------:R-:W-:Y:S02]  /*1f00*/  ISETP.GT.AND P4, PT, R12, 0x2, PT ;  /* 0x000000020c00780c */ /* 0x000fe40003f84270 */
[CC--:B-1----:R-:W-:Y:S02]  /*1f10*/  IADD3 R10, P2, PT, R26.reuse, R28.reuse, RZ ;  /* 0x0000001c1a0a7210 */ /* 0x0c2fe40007f5e0ff */
[----:B------:R-:W-:Y:S02]  /*1f20*/  LEA R8, P6, R26, R28, 0x1 ;  /* 0x0000001c1a087211 */ /* 0x000fe400078c08ff */
[----:B------:R-:W-:Y:S01]  /*1f30*/  PRMT R39, RZ, 0x7610, R39 ;  /* 0x00007610ff277816 */ /* 0x000fe20000000027 */
[C---:B------:R-:W-:Y:S01]  /*1f40*/  IMAD.X R11, R27.reuse, 0x1, R66, P2 ;  /* 0x000000011b0b7824 */ /* 0x040fe200010e0642 */
[----:B------:R-:W-:Y:S01]  /*1f50*/  PRMT R65, RZ, 0x7610, R65 ;  /* 0x00007610ff417816 */ /* 0x000fe20000000041 */
[----:B------:R-:W-:Y:S01]  /*1f60*/  IMAD.X R9, R27, 0x1, R64, P6 ;  /* 0x000000011b097824 */ /* 0x000fe200030e0640 */
[----:B------:R-:W-:-:S02]  /*1f70*/  ISETP.GT.AND P2, PT, R12, 0x3, PT ;  /* 0x000000030c00780c */ /* 0x000fc40003f44270 */
[----:B------:R1:W5:Y:S01]  /*1f80*/  @P5 LDG.E.U16 R39, desc[UR16][R10.64] ;  /* 0x000000100a275981 */ /* 0x000362000c1e1500 */
[-C--:B------:R-:W-:Y:S02]  /*1f90*/  LEA R4, P5, R17, R28.reuse, 0x1 ;  /* 0x0000001c11047211 */ /* 0x080fe400078a08ff */
[C---:B------:R-:W-:Y:S01]  /*1fa0*/  ISETP.GT.AND P6, PT, R12.reuse, 0x4, PT ;  /* 0x000000040c00780c */ /* 0x040fe20003fc4270 */
[----:B------:R2:W3:Y:S01]  /*1fb0*/  @P4 LDG.E.U16 R65, desc[UR16][R8.64] ;  /* 0x0000001008414981 */ /* 0x0004e2000c1e1500 */
[-C--:B------:R-:W-:Y:S01]  /*1fc0*/  LEA R6, P4, R25, R28.reuse, 0x1 ;  /* 0x0000001c19067211 */ /* 0x080fe200078808ff */
[C---:B------:R-:W-:Y:S01]  /*1fd0*/  IMAD.X R5, R27.reuse, 0x1, R62, P5 ;  /* 0x000000011b057824 */ /* 0x040fe200028e063e */
[----:B------:R-:W-:Y:S02]  /*1fe0*/  ISETP.GT.AND P5, PT, R12, 0x5, PT ;  /* 0x000000050c00780c */ /* 0x000fe40003fa4270 */
[----:B------:R-:W-:Y:S01]  /*1ff0*/  PRMT R67, RZ, 0x7610, R67 ;  /* 0x00007610ff437816 */ /* 0x000fe20000000043 */
[----:B------:R-:W-:Y:S01]  /*2000*/  IMAD.X R7, R27, 0x1, R60, P4 ;  /* 0x000000011b077824 */ /* 0x000fe200020e063c */
[----:B-1----:R-:W-:-:S02]  /*2010*/  LEA R10, P4, R21, R28, 0x1 ;  /* 0x0000001c150a7211 */ /* 0x002fc400078808ff */
[----:B------:R-:W-:Y:S02]  /*2020*/  PRMT R61, RZ, 0x7610, R61 ;  /* 0x00007610ff3d7816 */ /* 0x000fe4000000003d */
[----:B------:R-:W-:Y:S01]  /*2030*/  PRMT R63, RZ, 0x7610, R63 ;  /* 0x00007610ff3f7816 */ /* 0x000fe2000000003f */
[----:B------:R-:W-:Y:S01]  /*2040*/  IMAD.X R11, R27, 0x1, R58, P4 ;  /* 0x000000011b0b7824 */ /* 0x000fe200020e063a */
[----:B------:R-:W3:Y:S01]  /*2050*/  @P2 LDG.E.U16 R67, desc[UR16][R4.64] ;  /* 0x0000001004432981 */ /* 0x000ee2000c1e1500 */
[----:B------:R-:W-:-:S03]  /*2060*/  ISETP.GT.AND P2, PT, R12, 0x6, PT ;  /* 0x000000060c00780c */ /* 0x000fc60003f44270 */
[----:B------:R1:W4:Y:S01]  /*2070*/  @P6 LDG.E.U16 R61, desc[UR16][R6.64] ;  /* 0x00000010063d6981 */ /* 0x000322000c1e1500 */
[----:B--2---:R-:W-:Y:S02]  /*2080*/  LEA R8, P6, R19, R28, 0x1 ;  /* 0x0000001c13087211 */ /* 0x004fe400078c08ff */
[----:B------:R-:W-:Y:S01]  /*2090*/  PRMT R59, RZ, 0x7610, R59 ;  /* 0x00007610ff3b7816 */ /* 0x000fe2000000003b */
[----:B------:R2:W4:Y:S01]  /*20a0*/  @P5 LDG.E.U16 R63, desc[UR16][R10.64] ;  /* 0x000000100a3f5981 */ /* 0x000522000c1e1500 */
[C---:B------:R-:W-:Y:S01]  /*20b0*/  ISETP.GT.AND P4, PT, R12.reuse, 0x7, PT ;  /* 0x000000070c00780c */ /* 0x040fe20003f84270 */
[----:B------:R-:W-:Y:S01]  /*20c0*/  IMAD.X R9, R27, 0x1, R56, P6 ;  /* 0x000000011b097824 */ /* 0x000fe200030e0638 */
[----:B------:R-:W-:-:S04]  /*20d0*/  ISETP.GT.AND P5, PT, R12, 0x8, PT ;  /* 0x000000080c00780c */ /* 0x000fc80003fa4270 */
[----:B------:R-:W5:Y:S01]  /*20e0*/  @P2 LDG.E.U16 R59, desc[UR16][R8.64] ;  /* 0x00000010083b2981 */ /* 0x000f62000c1e1500 */
[-C--:B-1----:R-:W-:Y:S02]  /*20f0*/  LEA R6, P2, R24, R28.reuse, 0x1 ;  /* 0x0000001c18067211 */ /* 0x082fe400078408ff */
[-C--:B------:R-:W-:Y:S02]  /*2100*/  LEA R4, P6, R14, R28.reuse, 0x1 ;  /* 0x0000001c0e047211 */ /* 0x080fe400078c08ff */
[----:B------:R-:W-:Y:S01]  /*2110*/  PRMT R55, RZ, 0x7610, R55 ;  /* 0x00007610ff377816 */ /* 0x000fe20000000037 */
[C---:B------:R-:W-:Y:S01]  /*2120*/  IMAD.X R7, R27.reuse, 0x1, R52, P2 ;  /* 0x000000011b077824 */ /* 0x040fe200010e0634 */
[----:B------:R-:W-:Y:S01]  /*2130*/  PRMT R57, RZ, 0x7610, R57 ;  /* 0x00007610ff397816 */ /* 0x000fe20000000039 */
[----:B------:R-:W-:Y:S01]  /*2140*/  IMAD.X R5, R27, 0x1, R54, P6 ;  /* 0x000000011b057824 */ /* 0x000fe200030e0636 */
[----:B------:R-:W-:Y:S02]  /*2150*/  ISETP.GT.AND P2, PT, R12, 0xa, PT ;  /* 0x0000000a0c00780c */ /* 0x000fe40003f44270 */
[----:B------:R-:W5:Y:S01]  /*2160*/  @P5 LDG.E.U16 R55, desc[UR16][R6.64] ;  /* 0x0000001006375981 */ /* 0x000f62000c1e1500 */
[----:B------:R-:W-:-:S03]  /*2170*/  LEA R68, P5, R23, R28, 0x1 ;  /* 0x0000001c17447211 */ /* 0x000fc600078a08ff */
[----:B------:R1:W5:Y:S01]  /*2180*/  @P4 LDG.E.U16 R57, desc[UR16][R4.64] ;  /* 0x0000001004394981 */ /* 0x000362000c1e1500 */
[-C--:B--2---:R-:W-:Y:S01]  /*2190*/  LEA R10, P4, R22, R28.reuse, 0x1 ;  /* 0x0000001c160a7211 */ /* 0x084fe200078808ff */
[C---:B------:R-:W-:Y:S01]  /*21a0*/  IMAD.X R69, R27.reuse, 0x1, R40, P5 ;  /* 0x000000011b457824 */ /* 0x040fe200028e0628 */
[C---:B------:R-:W-:Y:S02]  /*21b0*/  ISETP.GT.AND P6, PT, R12.reuse, 0x9, PT ;  /* 0x000000090c00780c */ /* 0x040fe40003fc4270 */
[----:B------:R-:W-:Y:S01]  /*21c0*/  PRMT R51, RZ, 0x7610, R51 ;  /* 0x00007610ff337816 */ /* 0x000fe20000000033 */
[----:B------:R-:W-:Y:S01]  /*21d0*/  IMAD.X R11, R27, 0x1, R50, P4 ;  /* 0x000000011b0b7824 */ /* 0x000fe200020e0632 */
[----:B------:R-:W-:Y:S02]  /*21e0*/  ISETP.GT.AND P4, PT, R12, 0xb, PT ;  /* 0x0000000b0c00780c */ /* 0x000fe40003f84270 */
[----:B-1----:R-:W-:Y:S02]  /*21f0*/  LEA R4, P5, R20, R28, 0x1 ;  /* 0x0000001c14047211 */ /* 0x002fe400078a08ff */
[----:B------:R-:W5:Y:S01]  /*2200*/  @P2 LDG.E.U16 R51, desc[UR16][R68.64] ;  /* 0x0000001044332981 */ /* 0x000f62000c1e1500 */
[----:B------:R-:W-:-:S02]  /*2210*/  PRMT R8, RZ, 0x7610, R8 ;  /* 0x00007610ff087816 */ /* 0x000fc40000000008 */
[----:B------:R-:W-:Y:S01]  /*2220*/  ISETP.GT.AND P2, PT, R12, 0xc, PT ;  /* 0x0000000c0c00780c */ /* 0x000fe20003f44270 */
[C---:B------:R-:W-:Y:S01]  /*2230*/  IMAD.X R5, R27.reuse, 0x1, R38, P5 ;  /* 0x000000011b057824 */ /* 0x040fe200028e0626 */
[----:B------:R-:W-:Y:S02]  /*2240*/  LEA R6, P5, R18, R28, 0x1 ;  /* 0x0000001c12067211 */ /* 0x000fe400078a08ff */
[----:B------:R-:W-:Y:S01]  /*2250*/  PRMT R9, RZ, 0x7610, R9 ;  /* 0x00007610ff097816 */ /* 0x000fe20000000009 */
[----:B------:R1:W5:Y:S02]  /*2260*/  @P6 LDG.E.U16 R8, desc[UR16][R10.64] ;  /* 0x000000100a086981 */ /* 0x000364000c1e1500 */
[----:B------:R-:W-:-:S03]  /*2270*/  IMAD.X R7, R27, 0x1, R36, P5 ;  /* 0x000000011b077824 */ /* 0x000fc600028e0624 */
[----:B------:R2:W5:Y:S01]  /*2280*/  @P4 LDG.E.U16 R9, desc[UR16][R4.64] ;  /* 0x0000001004094981 */ /* 0x000562000c1e1500 */
[----:B------:R-:W-:Y:S02]  /*2290*/  ISETP.GT.AND P4, PT, R12, 0xd, PT ;  /* 0x0000000d0c00780c */ /* 0x000fe40003f84270 */
[----:B-1----:R-:W-:-:S06]  /*22a0*/  PRMT R10, RZ, 0x7610, R10 ;  /* 0x00007610ff0a7816 */ /* 0x002fcc000000000a */
[----:B------:R1:W5:Y:S01]  /*22b0*/  @P2 LDG.E.U16 R10, desc[UR16][R6.64] ;  /* 0x00000010060a2981 */ /* 0x000362000c1e1500 */
[----:B------:R-:W-:Y:S02]  /*22c0*/  LEA R68, P2, R16, R28, 0x1 ;  /* 0x0000001c10447211 */ /* 0x000fe400078408ff */
[----:B------:R-:W-:-:S03]  /*22d0*/  PRMT R41, RZ, 0x7610, R41 ;  /* 0x00007610ff297816 */ /* 0x000fc60000000029 */
[----:B------:R-:W-:Y:S01]  /*22e0*/  IMAD.X R69, R27, 0x1, R34, P2 ;  /* 0x000000011b457824 */ /* 0x000fe200010e0622 */
[----:B--2---:R-:W-:-:S04]  /*22f0*/  LEA R4, P2, R15, R28, 0x1 ;  /* 0x0000001c0f047211 */ /* 0x004fc800078408ff */
[----:B------:R2:W5:Y:S01]  /*2300*/  @P4 LDG.E.U16 R41, desc[UR16][R68.64] ;  /* 0x0000001044294981 */ /* 0x000562000c1e1500 */
[C---:B------:R-:W-:Y:S01]  /*2310*/  ISETP.GT.AND P4, PT, R12.reuse, 0xe, PT ;  /* 0x0000000e0c00780c */ /* 0x040fe20003f84270 */
[----:B------:R-:W-:Y:S01]  /*2320*/  IMAD.X R5, R27, 0x1, R32, P2 ;  /* 0x000000011b057824 */ /* 0x000fe200010e0620 */
[C---:B------:R-:W-:Y:S02]  /*2330*/  ISETP.GT.AND P2, PT, R12.reuse, RZ, PT ;  /* 0x000000ff0c00720c */ /* 0x040fe40003f44270 */
[----:B------:R-:W-:Y:S02]  /*2340*/  PRMT R11, RZ, 0x7610, R11 ;  /* 0x00007610ff0b7816 */ /* 0x000fe4000000000b */
[----:B------:R-:W-:Y:S01]  /*2350*/  ISETP.GT.AND P5, PT, R12, 0xf, PT ;  /* 0x0000000f0c00780c */ /* 0x000fe20003fa4270 */
[----:B------:R-:W-:Y:S01]  /*2360*/  USHF.L.U32 UR4, UR4, 0x1f, URZ ;  /* 0x0000001f04047899 */ /* 0x000fe200080006ff */
[----:B------:R-:W-:-:S05]  /*2370*/  PRMT R53, RZ, 0x7610, R53 ;  /* 0x00007610ff357816 */ /* 0x000fca0000000035 */
[----:B------:R0:W5:Y:S01]  /*2380*/  @P4 LDG.E.U16 R11, desc[UR16][R4.64] ;  /* 0x00000010040b4981 */ /* 0x000162000c1e1500 */
[----:B-1----:R-:W-:Y:S01]  /*2390*/  LEA R6, P4, R31, R28, 0x1 ;  /* 0x0000001c1f067211 */ /* 0x002fe200078808ff */
[----:B------:R-:W-:Y:S01]  /*23a0*/  @P2 IMAD.MOV.U32 R29, RZ, RZ, R27 ;  /* 0x000000ffff1d2224 */ /* 0x000fe200078e001b */
[----:B--2---:R-:W-:-:S03]  /*23b0*/  PRMT R68, RZ, 0x7610, R68 ;  /* 0x00007610ff447816 */ /* 0x004fc60000000044 */
[----:B------:R-:W-:Y:S01]  /*23c0*/  IMAD.X R7, R27, 0x1, R30, P4 ;  /* 0x000000011b077824 */ /* 0x000fe200020e061e */
[----:B------:R-:W5:Y:S01]  /*23d0*/  @P2 LDG.E.U16 R53, desc[UR16][R28.64] ;  /* 0x000000101c352981 */ /* 0x000f62000c1e1500 */
[----:B0-----:R-:W-:-:S03]  /*23e0*/  IMAD.U32 R4, RZ, RZ, UR4 ;  /* 0x00000004ff047e24 */ /* 0x001fc6000f8e00ff */
[----:B------:R4:W5:Y:S01]  /*23f0*/  @P5 LDG.E.U16 R68, desc[UR16][R6.64] ;  /* 0x0000001006445981 */ /* 0x000962000c1e1500 */
[----:B------:R-:W0:Y:S01]  /*2400*/  SYNCS.PHASECHK.TRANS64.TRYWAIT P2, [UR11], R4 ;  /* 0x00000004ff0075a7 */ /* 0x000e22000804110b */
[----:B---3--:R-:W-:Y:S02]  /*2410*/  PRMT R5, R65, 0x5410, R67 ;  /* 0x0000541041057816 */ /* 0x008fe40000000043 */
[----:B----4-:R-:W-:Y:S01]  /*2420*/  PRMT R6, R61, 0x5410, R63 ;  /* 0x000054103d067816 */ /* 0x010fe2000000003f */
[----:B0-----:R-:W-:Y:S06]  /*2430*/  @!P2 BRA `(.L_x_9) ;  /* 0x000000140068a947 */ /* 0x001fec0003800000 */
.L_x_17:
[----:B-----5:R-:W-:Y:S01]  /*2440*/  PRMT R7, R59, 0x5410, R57 ;  /* 0x000054103b077816 */ /* 0x020fe20000000039 */
[----:B------:R-:W-:Y:S01]  /*2450*/  IMAD.WIDE R44, R33, 0x2, R44 ;  /* 0x00000002212c7825 */ /* 0x000fe200078e022c */
[----:B------:R-:W-:Y:S02]  /*2460*/  PRMT R8, R55, 0x5410, R8 ;  /* 0x0000541037087816 */ /* 0x000fe40000000008 */
[----:B------:R-:W-:Y:S01]  /*2470*/  PRMT R9, R51, 0x5410, R9 ;  /* 0x0000541033097816 */ /* 0x000fe20000000009 */
[----:B------:R-:W-:Y:S01]  /*2480*/  IMAD.WIDE R46, R33, 0x2, R46 ;  /* 0x00000002212e7825 */ /* 0x000fe200078e022e */
[----:B------:R-:W-:Y:S02]  /*2490*/  PRMT R10, R10, 0x5410, R41 ;  /* 0x000054100a0a7816 */ /* 0x000fe40000000029 */
[----:B------:R-:W-:Y:S01]  /*24a0*/  PRMT R11, R11, 0x5410, R68 ;  /* 0x000054100b0b7816 */ /* 0x000fe20000000044 */
[----:B------:R-:W-:Y:S01]  /*24b0*/  IMAD.WIDE R48, R33, 0x2, R48 ;  /* 0x0000000221307825 */ /* 0x000fe200078e0230 */
[----:B------:R-:W-:-:S02]  /*24c0*/  PRMT R4, R53, 0x5410, R39 ;  /* 0x0000541035047816 */ /* 0x000fc40000000027 */
[----:B------:R-:W-:Y:S01]  /*24d0*/  ISETP.GE.AND P2, PT, R13, R12, PT ;  /* 0x0000000c0d00720c */ /* 0x000fe20003f46270 */
[----:B------:R-:W-:Y:S01]  /*24e0*/  IMAD.WIDE R42, R33, 0x2, R42 ;  /* 0x00000002212a7825 */ /* 0x000fe200078e022a */
[----:B------:R0:W-:Y:S01]  /*24f0*/  STTM.x8 tmem[UR10+0x20], R4 ;  /* 0x00002004000079ed */ /* 0x0001e200081c000a */
[----:B------:R-:W1:Y:S01]  /*2500*/  FENCE.VIEW.ASYNC.T ;  /* 0x00000000000073c6 */ /* 0x000e620000000200 */
[----:B------:R-:W-:Y:S01]  /*2510*/  PRMT R68, RZ, 0x7610, R68 ;  /* 0x00007610ff447816 */ /* 0x000fe20000000044 */
[----:B-1----:R-:W-:Y:S01]  /*2520*/  BAR.SYNC.DEFER_BLOCKING 0x0 ;  /* 0x0000000000007b1d */ /* 0x002fe20000010000 */
[----:B------:R-:W-:Y:S02]  /*2530*/  PRMT R29, RZ, 0x7610, R29 ;  /* 0x00007610ff1d7816 */ /* 0x000fe4000000001d */
[----:B------:R-:W-:Y:S02]  /*2540*/  PRMT R39, RZ, 0x7610, R39 ;  /* 0x00007610ff277816 */ /* 0x000fe40000000027 */
[----:B------:R-:W-:-:S03]  /*2550*/  PRMT R41, RZ, 0x7610, R41 ;  /* 0x00007610ff297816 */ /* 0x000fc60000000029 */
[----:B------:R-:W2:Y:S04]  /*2560*/  @!P2 LDG.E.U16 R68, desc[UR16][R48.64] ;  /* 0x000000103044a981 */ /* 0x000ea8000c1e1500 */
[----:B------:R-:W3:Y:S04]  /*2570*/  @!P2 LDG.E.U16 R29, desc[UR16][R46.64] ;  /* 0x000000102e1da981 */ /* 0x000ee8000c1e1500 */
[----:B------:R-:W4:Y:S04]  /*2580*/  @!P2 LDG.E.U16 R39, desc[UR16][R44.64] ;  /* 0x000000102c27a981 */ /* 0x000f28000c1e1500 */
[----:B------:R-:W4:Y:S01]  /*2590*/  @!P2 LDG.E.U16 R41, desc[UR16][R42.64] ;  /* 0x000000102a29a981 */ /* 0x000f22000c1e1500 */
[----:B------:R-:W-:Y:S01]  /*25a0*/  ULEA UR11, UR13, UR14, 0x3 ;  /* 0x0000000e0d0b7291 */ /* 0x000fe2000f8e18ff */
[----:B------:R-:W-:Y:S03]  /*25b0*/  BAR.SYNC.DEFER_BLOCKING 0x0 ;  /* 0x0000000000007b1d */ /* 0x000fe60000010000 */
[----:B------:R-:W-:-:S03]  /*25c0*/  UIADD3 UR11, UPT, UPT, UR11, 0x800, URZ ;  /* 0x000008000b0b7890 */ /* 0x000fc6000fffe0ff */
[----:B--2---:R0:W-:Y:S04]  /*25d0*/  STS.U16 [R35+UR14+0x400], R68 ;  /* 0x0004004423007988 */ /* 0x0041e8000800040e */
[----:B---3--:R0:W-:Y:S04]  /*25e0*/  STS.U16 [R35+UR14+0x500], R29 ;  /* 0x0005001d23007988 */ /* 0x0081e8000800040e */
[----:B----4-:R0:W-:Y:S04]  /*25f0*/  STS.U16 [R35+UR14+0x600], R39 ;  /* 0x0006002723007988 */ /* 0x0101e8000800040e */
[----:B------:R0:W-:Y:S01]  /*2600*/  STS.U16 [R35+UR14+0x700], R41 ;  /* 0x0007002923007988 */ /* 0x0001e2000800040e */
[----:B------:R1:W-:Y:S06]  /*2610*/  MEMBAR.ALL.CTA ;  /* 0x0000000000007992 */ /* 0x0003ec0000008000 */
[----:B-1----:R-:W1:Y:S02]  /*2620*/  FENCE.VIEW.ASYNC.S ;  /* 0x00000000000073c6 */ /* 0x002e640000000000 */
[----:B-1----:R-:W-:Y:S06]  /*2630*/  BAR.SYNC.DEFER_BLOCKING 0x0 ;  /* 0x0000000000007b1d */ /* 0x002fec0000010000 */
[----:B------:R-:W-:Y:S05]  /*2640*/  @P0 BRA `(.L_x_10) ;  /* 0x0000000000240947 */ /* 0x000fea0003800000 */
[----:B------:R-:W-:Y:S01]  /*2650*/  UMOV UR6, UR11 ;  /* 0x0000000b00067c82 */ /* 0x000fe20008000000 */
[----:B------:R-:W-:Y:S01]  /*2660*/  UMOV UR7, URZ ;  /* 0x000000ff00077c82 */ /* 0x000fe20008000000 */
[----:B------:R-:W-:Y:S01]  /*2670*/  UMOV UR9, 0xc0004010 ;  /* 0xc000401000097882 */ /* 0x000fe20000000000 */
[----:B------:R-:W-:Y:S01]  /*2680*/  UMOV UR20, 0x0 ;  /* 0x0000000000147882 */ /* 0x000fe20000000000 */
[----:B------:R-:W-:Y:S01]  /*2690*/  UMOV UR21, 0x8080490 ;  /* 0x0808049000157882 */ /* 0x000fe20000000000 */
[----:B------:R-:W-:Y:S01]  /*26a0*/  UMOV UR4, UR6 ;  /* 0x0000000600047c82 */ /* 0x000fe20008000000 */
[----:B------:R1:W-:Y:S01]  /*26b0*/  UTCHMMA tmem[UR18], gdesc[UR8], tmem[UR15], tmem[UR20], idesc[UR21], UPT ;  /* 0x00ff1408120079ea */ /* 0x0003e2000b80000f */
[----:B------:R1:W-:Y:S01]  /*26c0*/  UTCBAR [UR4], URZ ;  /* 0x000000ff040073e9 */ /* 0x0003e200080000ff */
[----:B------:R-:W-:Y:S02]  /*26d0*/  NOP ;  /* 0x0000000000007918 */ /* 0x000fe40000000000 */
.L_x_10:
[----:B------:R-:W-:Y:S01]  /*26e0*/  UIADD3 UR13, UPT, UPT, UR13, 0x1, URZ ;  /* 0x000000010d0d7890 */ /* 0x000fe2000fffe0ff */
[----:B0-----:R-:W-:Y:S01]  /*26f0*/  IMAD.MOV.U32 R29, RZ, RZ, R27 ;  /* 0x000000ffff1d7224 */ /* 0x001fe200078e001b */
[----:B------:R-:W-:Y:S01]  /*2700*/  UIADD3 UR12, UPT, UPT, UR12, -0x1, URZ ;  /* 0xffffffff0c0c7890 */ /* 0x000fe2000fffe0ff */
[----:B------:R-:W-:Y:S01]  /*2710*/  VIADD R12, R12, 0xfffffff0 ;  /* 0xfffffff00c0c7836 */ /* 0x000fe20000000000 */
[----:B------:R-:W-:Y:S01]  /*2720*/  UISETP.GT.AND UP0, UPT, UR13, 0x1, UPT ;  /* 0x000000010d00788c */ /* 0x000fe2000bf04270 */
[----:B------:R-:W-:-:S03]  /*2730*/  IMAD.WIDE R28, R37, 0x2, R28 ;  /* 0x00000002251c7825 */ /* 0x000fc600078e021c */
[----:B-1----:R-:W-:Y:S01]  /*2740*/  USEL UR4, URZ, 0x1, !UP0 ;  /* 0x00000001ff047887 */ /* 0x002fe2000c000000 */
[----:B------:R-:W-:Y:S01]  /*2750*/  IMAD.MOV.U32 R27, RZ, RZ, R29 ;  /* 0x000000ffff1b7224 */ /* 0x000fe200078e001d */
[----:B------:R-:W-:Y:S02]  /*2760*/  USEL UR13, UR13, URZ, !UP0 ;  /* 0x000000ff0d0d7287 */ /* 0x000fe4000c000000 */
[----:B------:R-:W-:Y:S02]  /*2770*/  UISETP.NE.U32.AND UP0, UPT, UR12, URZ, UPT ;  /* 0x000000ff0c00728c */ /* 0x000fe4000bf05070 */
[----:B------:R-:W-:-:S03]  /*2780*/  ULOP3.LUT UR6, UR5, UR4, URZ, 0x3c, !UPT ;  /* 0x0000000405067292 */ /* 0x000fc6000f8e3cff */
[----:B------:R-:W-:-:S04]  /*2790*/  UMOV UR4, UR5 ;  /* 0x0000000500047c82 */ /* 0x000fc80008000000 */
[----:B------:R-:W-:Y:S01]  /*27a0*/  UMOV UR5, UR6 ;  /* 0x0000000600057c82 */ /* 0x000fe20008000000 */
[----:B------:R-:W-:Y:S05]  /*27b0*/  BRA.U UP0, `(.L_x_11) ;  /* 0xfffffff500cc7547 */ /* 0x000fea000b83ffff */
.L_x_8:
[----:B------:R-:W-:Y:S01]  /*27c0*/  ISETP.GE.AND P0, PT, R3, 0x10, PT ;  /* 0x000000100300780c */ /* 0x000fe20003f06270 */
[----:B------:R-:W2:Y:S01]  /*27d0*/  LDCU UR5, c[0x0][0x3b4] ;  /* 0x00007680ff0577ac */ /* 0x000ea20008000800 */
[----:B------:R-:W3:Y:S11]  /*27e0*/  LDCU.128 UR20, c[0x0][0x390] ;  /* 0x00007200ff1477ac */ /* 0x000ef60008000c00 */
[----:B------:R-:W-:Y:S05]  /*27f0*/  @!P0 BRA `(.L_x_12) ;  /* 0x0000000000108947 */ /* 0x000fea0003800000 */
[----:B------:R-:W-:-:S06]  /*2800*/  USHF.L.U32 UR4, UR4, 0x1f, URZ ;  /* 0x0000001f04047899 */ /* 0x000fcc00080006ff */
[----:B------:R-:W-:-:S04]  /*2810*/  IMAD.U32 R3, RZ, RZ, UR4 ;  /* 0x00000004ff037e24 */ /* 0x000fc8000f8e00ff */
[----:B------:R-:W4:Y:S02]  /*2820*/  SYNCS.PHASECHK.TRANS64.TRYWAIT P0, [UR11], R3 ;  /* 0x00000003ff0075a7 */ /* 0x000f24000800110b */
[----:B----4-:R-:W-:Y:S05]  /*2830*/  @!P0 BRA `(.L_x_13) ;  /* 0x0000001000748947 */ /* 0x010fea0003800000 */
.L_x_12:
[----:B------:R-:W-:Y:S01]  /*2840*/  BAR.SYNC.DEFER_BLOCKING 0x0 ;  /* 0x0000000000007b1d */ /* 0x000fe20000010000 */
[----:B------:R-:W-:Y:S01]  /*2850*/  VIADD R37, R2, 0x2 ;  /* 0x0000000202257836 */ /* 0x000fe20000000000 */
[C---:B---3--:R-:W-:Y:S01]  /*2860*/  ISETP.GE.AND P0, PT, R0.reuse, UR22, PT ;  /* 0x0000001600007c0c */ /* 0x048fe2000bf06270 */
[----:B--2---:R-:W-:Y:S02]  /*2870*/  IMAD R3, R0, UR5, RZ ;  /* 0x0000000500037c24 */ /* 0x004fe4000f8e02ff */
[C---:B------:R-:W-:Y:S01]  /*2880*/  VIADD R38, R2.reuse, 0x1 ;  /* 0x0000000102267836 */ /* 0x040fe20000000000 */
[----:B------:R-:W2:Y:S01]  /*2890*/  LDCU UR4, c[0x0][0x3b8] ;  /* 0x00007700ff0477ac */ /* 0x000ea20008000800 */
[----:B------:R-:W-:Y:S01]  /*28a0*/  ISETP.LT.AND P5, PT, R37, UR23, !P0 ;  /* 0x0000001725007c0c */ /* 0x000fe2000c7a1270 */
[C---:B------:R-:W-:Y:S01]  /*28b0*/  VIADD R45, R2.reuse, 0x3 ;  /* 0x00000003022d7836 */ /* 0x040fe20000000000 */
[----:B------:R-:W-:Y:S01]  /*28c0*/  LEA R0, P4, R3, UR20, 0x1 ;  /* 0x0000001403007c11 */ /* 0x000fe2000f8808ff */
[----:B------:R-:W-:Y:S01]  /*28d0*/  VIADD R44, R2, 0x4 ;  /* 0x00000004022c7836 */ /* 0x000fe20000000000 */
[----:B------:R-:W-:-:S02]  /*28e0*/  ISETP.LT.AND P2, PT, R38, UR23, !P0 ;  /* 0x0000001726007c0c */ /* 0x000fc4000c741270 */
[----:B------:R-:W-:Y:S01]  /*28f0*/  LEA.HI.X.SX32 R3, R3, UR21, 0x1, P4 ;  /* 0x0000001503037c11 */ /* 0x000fe2000a0f0eff */
[----:B------:R-:W3:Y:S02]  /*2900*/  @!P3 SYNCS.CCTL.IV [UR14+0x800] ;  /* 0x00080000ff00b9b1 */ /* 0x000ee4000800000e */
[----:B---3--:R-:W-:Y:S01]  /*2910*/  BAR.SYNC.DEFER_BLOCKING 0x0 ;  /* 0x0000000000007b1d */ /* 0x008fe20000010000 */
[----:B--2---:R-:W-:-:S05]  /*2920*/  IMAD R36, R2, UR4, RZ ;  /* 0x0000000402247c24 */ /* 0x004fca000f8e02ff */
[C---:B------:R-:W-:Y:S01]  /*2930*/  LEA R38, P6, R36.reuse, R0, 0x1 ;  /* 0x0000000024267211 */ /* 0x040fe200078c08ff */
[----:B-1----:R-:W1:Y:S03]  /*2940*/  LDTM.x32 R4, tmem[UR10] ;  /* 0x0000000a000479ee */ /* 0x002e6600082c0000 */
[----:B------:R-:W-:Y:S01]  /*2950*/  LEA.HI.X.SX32 R39, R36, R3, 0x1, P6 ;  /* 0x0000000324277211 */ /* 0x000fe200030f0eff */
[----:B------:R-:W2:Y:S01]  /*2960*/  @!P3 SYNCS.CCTL.IV [UR14+0x808] ;  /* 0x00080800ff00b9b1 */ /* 0x000ea2000800000e */
[----:B------:R-:W-:Y:S01]  /*2970*/  ISETP.LT.AND P3, PT, R2, UR23, !P0 ;  /* 0x0000001702007c0c */ /* 0x000fe2000c761270 */
[----:B------:R-:W-:Y:S01]  /*2980*/  NOP ;  /* 0x0000000000007918 */ /* 0x000fe20000000000 */
[----:B-1----:R-:W-:Y:S01]  /*2990*/  F2FP.BF16.F32.PACK_AB R43, R5, R4 ;  /* 0x00000004052b723e */ /* 0x002fe200000010ff */
[----:B------:R-:W-:Y:S01]  /*29a0*/  VIADD R5, R36, UR4 ;  /* 0x0000000424057c36 */ /* 0x000fe20008000000 */
[----:B------:R-:W-:Y:S01]  /*29b0*/  F2FP.BF16.F32.PACK_AB R6, R7, R6 ;  /* 0x000000060706723e */ /* 0x000fe200000010ff */
[----:B------:R-:W-:Y:S01]  /*29c0*/  VIADD R7, R2, 0x6 ;  /* 0x0000000602077836 */ /* 0x000fe20000000000 */
[----:B------:R-:W-:Y:S01]  /*29d0*/  F2FP.BF16.F32.PACK_AB R11, R11, R10 ;  /* 0x0000000a0b0b723e */ /* 0x000fe200000010ff */
[C---:B------:R-:W-:Y:S01]  /*29e0*/  VIADD R37, R5.reuse, UR4 ;  /* 0x0000000405257c36 */ /* 0x040fe20008000000 */
[----:B------:R-:W-:-:S05]  /*29f0*/  LEA R40, P4, R5, R0, 0x1 ;  /* 0x0000000005287211 */ /* 0x000fca00078808ff */
[----:B------:R1:W-:Y:S01]  /*2a00*/  @P3 STG.E.U16 desc[UR16][R38.64], R43 ;  /* 0x0000002b26003986 */ /* 0x0003e2000c101510 */
[----:B------:R-:W-:Y:S01]  /*2a10*/  F2FP.BF16.F32.PACK_AB R12, R13, R12 ;  /* 0x0000000c0d0c723e */ /* 0x000fe200000010ff */
[C---:B------:R-:W-:Y:S01]  /*2a20*/  VIADD R42, R37.reuse, UR4 ;  /* 0x00000004252a7c36 */ /* 0x040fe20008000000 */
[-C--:B------:R-:W-:Y:S02]  /*2a30*/  LEA R4, P6, R37, R0.reuse, 0x1 ;  /* 0x0000000025047211 */ /* 0x080fe400078c08ff */
[-C--:B------:R-:W-:Y:S02]  /*2a40*/  LEA.HI.X.SX32 R41, R5, R3.reuse, 0x1, P4 ;  /* 0x0000000305297211 */ /* 0x080fe400020f0eff */
[C---:B------:R-:W-:Y:S02]  /*2a50*/  LEA R36, P4, R42.reuse, R0, 0x1 ;  /* 0x000000002a247211 */ /* 0x040fe400078808ff */
[-C--:B------:R-:W-:Y:S02]  /*2a60*/  LEA.HI.X.SX32 R5, R37, R3.reuse, 0x1, P6 ;  /* 0x0000000325057211 */ /* 0x080fe400030f0eff */
[C---:B------:R-:W-:Y:S01]  /*2a70*/  LEA.HI.X.SX32 R37, R42.reuse, R3, 0x1, P4 ;  /* 0x000000032a257211 */ /* 0x040fe200020f0eff */
[----:B------:R-:W-:Y:S01]  /*2a80*/  VIADD R42, R42, UR4 ;  /* 0x000000042a2a7c36 */ /* 0x000fe20008000000 */
[----:B------:R-:W-:Y:S01]  /*2a90*/  ISETP.LT.AND P6, PT, R45, UR23, !P0 ;  /* 0x000000172d007c0c */ /* 0x000fe2000c7c1270 */
[----:B------:R-:W-:Y:S01]  /*2aa0*/  VIADD R45, R2, 0x5 ;  /* 0x00000005022d7836 */ /* 0x000fe20000000000 */
[----:B------:R-:W-:Y:S01]  /*2ab0*/  ISETP.LT.AND P4, PT, R44, UR23, !P0 ;  /* 0x000000172c007c0c */ /* 0x000fe2000c781270 */
[----:B-1----:R-:W-:Y:S01]  /*2ac0*/  VIADD R38, R42, UR4 ;  /* 0x000000042a267c36 */ /* 0x002fe20008000000 */
[----:B------:R-:W-:Y:S01]  /*2ad0*/  PRMT R44, R43, 0x7632, R44 ;  /* 0x000076322b2c7816 */ /* 0x000fe2000000002c */
[----:B------:R-:W-:Y:S01]  /*2ae0*/  VIADD R39, R2, 0x7 ;  /* 0x0000000702277836 */ /* 0x000fe20000000000 */
[----:B------:R-:W-:-:S02]  /*2af0*/  ISETP.LT.AND P3, PT, R45, UR23, !P0 ;  /* 0x000000172d007c0c */ /* 0x000fc4000c761270 */
[----:B------:R-:W-:Y:S01]  /*2b00*/  PRMT R13, R12, 0x7632, R13 ;  /* 0x000076320c0d7816 */ /* 0x000fe2000000000d */
[----:B------:R1:W-:Y:S01]  /*2b10*/  @P2 STG.E.U16 desc[UR16][R40.64], R44 ;  /* 0x0000002c28002986 */ /* 0x0003e2000c101510 */
[----:B------:R-:W-:Y:S02]  /*2b20*/  ISETP.LT.AND P2, PT, R7, UR23, !P0 ;  /* 0x0000001707007c0c */ /* 0x000fe4000c741270 */
[----:B------:R-:W-:Y:S02]  /*2b30*/  PRMT R7, R6, 0x7632, R7 ;  /* 0x0000763206077816 */ /* 0x000fe40000000007 */
[----:B------:R-:W-:Y:S02]  /*2b40*/  F2FP.BF16.F32.PACK_AB R14, R15, R14 ;  /* 0x0000000e0f0e723e */ /* 0x000fe400000010ff */
[----:B------:R-:W-:Y:S02]  /*2b50*/  F2FP.BF16.F32.PACK_AB R16, R17, R16 ;  /* 0x000000101110723e */ /* 0x000fe400000010ff */
[----:B------:R-:W-:-:S02]  /*2b60*/  F2FP.BF16.F32.PACK_AB R18, R19, R18 ;  /* 0x000000121312723e */ /* 0x000fc400000010ff */
[----:B------:R-:W-:Y:S02]  /*2b70*/  F2FP.BF16.F32.PACK_AB R20, R21, R20 ;  /* 0x000000141514723e */ /* 0x000fe400000010ff */
[----:B-1----:R-:W-:Y:S02]  /*2b80*/  PRMT R41, R6, 0x7610, R41 ;  /* 0x0000761006297816 */ /* 0x002fe40000000029 */
[----:B------:R-:W-:Y:S02]  /*2b90*/  F2FP.BF16.F32.PACK_AB R22, R23, R22 ;  /* 0x000000161716723e */ /* 0x000fe400000010ff */
[----:B------:R-:W-:Y:S01]  /*2ba0*/  F2FP.BF16.F32.PACK_AB R24, R25, R24 ;  /* 0x000000181918723e */ /* 0x000fe200000010ff */
[----:B------:R1:W-:Y:S01]  /*2bb0*/  @P5 STG.E.U16 desc[UR16][R4.64], R41 ;  /* 0x0000002904005986 */ /* 0x0003e2000c101510 */
[----:B------:R-:W-:Y:S02]  /*2bc0*/  LEA R6, P5, R42, R0, 0x1 ;  /* 0x000000002a067211 */ /* 0x000fe400078a08ff */
[----:B------:R-:W-:Y:S01]  /*2bd0*/  F2FP.BF16.F32.PACK_AB R26, R27, R26 ;  /* 0x0000001a1b1a723e */ /* 0x000fe200000010ff */
[----:B------:R3:W-:Y:S01]  /*2be0*/  @P6 STG.E.U16 desc[UR16][R36.64], R7 ;  /* 0x0000000724006986 */ /* 0x0007e2000c101510 */
[----:B------:R-:W-:-:S02]  /*2bf0*/  F2FP.BF16.F32.PACK_AB R28, R29, R28 ;  /* 0x0000001c1d1c723e */ /* 0x000fc400000010ff */
[----:B------:R-:W-:Y:S02]  /*2c00*/  F2FP.BF16.F32.PACK_AB R30, R31, R30 ;  /* 0x0000001e1f1e723e */ /* 0x000fe400000010ff */
[----:B------:R-:W-:Y:S02]  /*2c10*/  F2FP.BF16.F32.PACK_AB R32, R33, R32 ;  /* 0x000000202120723e */ /* 0x000fe400000010ff */
[----:B------:R-:W-:Y:S02]  /*2c20*/  F2FP.BF16.F32.PACK_AB R34, R35, R34 ;  /* 0x000000222322723e */ /* 0x000fe400000010ff */
[----:B-1----:R-:W-:Y:S02]  /*2c30*/  F2FP.BF16.F32.PACK_AB R5, R9, R8 ;  /* 0x000000080905723e */ /* 0x002fe400000010ff */
[----:B------:R-:W-:Y:S02]  /*2c40*/  LEA R8, P6, R38, R0, 0x1 ;  /* 0x0000000026087211 */ /* 0x000fe400078c08ff */
[----:B---3--:R-:W-:-:S02]  /*2c50*/  LEA.HI.X.SX32 R7, R42, R3, 0x1, P5 ;  /* 0x000000032a077211 */ /* 0x008fc400028f0eff */
[C---:B------:R-:W-:Y:S01]  /*2c60*/  LEA.HI.X.SX32 R9, R38.reuse, R3, 0x1, P6 ;  /* 0x0000000326097211 */ /* 0x040fe200030f0eff */
[----:B------:R-:W-:Y:S01]  /*2c70*/  VIADD R38, R38, UR4 ;  /* 0x0000000426267c36 */ /* 0x000fe20008000000 */
[C---:B------:R-:W-:Y:S02]  /*2c80*/  PRMT R37, R5.reuse, 0x7610, R37 ;  /* 0x0000761005257816 */ /* 0x040fe40000000025 */
[----:B------:R-:W-:Y:S01]  /*2c90*/  PRMT R40, R5, 0x7632, R40 ;  /* 0x0000763205287816 */ /* 0x000fe20000000028 */
[----:B------:R-:W-:Y:S01]  /*2ca0*/  VIADD R5, R2, 0x9 ;  /* 0x0000000902057836 */ /* 0x000fe20000000000 */
[C---:B------:R-:W-:Y:S01]  /*2cb0*/  LEA R4, P6, R38.reuse, R0, 0x1 ;  /* 0x0000000026047211 */ /* 0x040fe200078c08ff */
[----:B------:R-:W-:Y:S01]  /*2cc0*/  VIADD R36, R38, UR4 ;  /* 0x0000000426247c36 */ /* 0x000fe20008000000 */
[----:B------:R1:W-:Y:S01]  /*2cd0*/  @P4 STG.E.U16 desc[UR16][R6.64], R37 ;  /* 0x0000002506004986 */ /* 0x0003e2000c101510 */
[----:B------:R-:W-:Y:S01]  /*2ce0*/  ISETP.LT.AND P5, PT, R39, UR23, !P0 ;  /* 0x0000001727007c0c */ /* 0x000fe2000c7a1270 */
[----:B------:R-:W-:-:S02]  /*2cf0*/  VIADD R39, R2, 0x8 ;  /* 0x0000000802277836 */ /* 0x000fc40000000000 */
[----:B------:R3:W-:Y:S01]  /*2d00*/  @P3 STG.E.U16 desc[UR16][R8.64], R40 ;  /* 0x0000002808003986 */ /* 0x0007e2000c101510 */
[----:B------:R-:W-:Y:S02]  /*2d10*/  ISETP.LT.AND P3, PT, R5, UR23, !P0 ;  /* 0x0000001705007c0c */ /* 0x000fe4000c761270 */
[----:B------:R-:W-:Y:S02]  /*2d20*/  LEA.HI.X.SX32 R5, R38, R3, 0x1, P6 ;  /* 0x0000000326057211 */ /* 0x000fe400030f0eff */
[----:B------:R-:W-:Y:S02]  /*2d30*/  LEA R10, P6, R36, R0, 0x1 ;  /* 0x00000000240a7211 */ /* 0x000fe400078c08ff */
[----:B------:R-:W-:Y:S01]  /*2d40*/  PRMT R38, R11, 0x7632, R38 ;  /* 0x000076320b267816 */ /* 0x000fe20000000026 */
[C---:B-1----:R-:W-:Y:S01]  /*2d50*/  VIADD R6, R2.reuse, 0xa ;  /* 0x0000000a02067836 */ /* 0x042fe20000000000 */
[----:B------:R-:W-:Y:S01]  /*2d60*/  ISETP.LT.AND P4, PT, R39, UR23, !P0 ;  /* 0x0000001727007c0c */ /* 0x000fe2000c781270 */
[----:B------:R-:W-:Y:S01]  /*2d70*/  VIADD R7, R2, 0xb ;  /* 0x0000000b02077836 */ /* 0x000fe20000000000 */
[----:B---3--:R-:W-:-:S02]  /*2d80*/  PRMT R9, R11, 0x7610, R9 ;  /* 0x000076100b097816 */ /* 0x008fc40000000009 */
[CC--:B------:R-:W-:Y:S01]  /*2d90*/  LEA.HI.X.SX32 R11, R36.reuse, R3.reuse, 0x1, P6 ;  /* 0x00000003240b7211 */ /* 0x0c0fe200030f0eff */
[----:B------:R-:W-:Y:S02]  /*2da0*/  VIADD R36, R36, UR4 ;  /* 0x0000000424247c36 */ /* 0x000fe40008000000 */
[----:B------:R1:W-:Y:S01]  /*2db0*/  @P2 STG.E.U16 desc[UR16][R4.64], R9 ;  /* 0x0000000904002986 */ /* 0x0003e2000c101510 */
[----:B------:R-:W-:Y:S01]  /*2dc0*/  ISETP.LT.AND P2, PT, R6, UR23, !P0 ;  /* 0x0000001706007c0c */ /* 0x000fe2000c741270 */
[C---:B------:R-:W-:Y:S01]  /*2dd0*/  VIADD R37, R36.reuse, UR4 ;  /* 0x0000000424257c36 */ /* 0x040fe20008000000 */
[C---:B------:R-:W-:Y:S01]  /*2de0*/  LEA R6, P6, R36.reuse, R0, 0x1 ;  /* 0x0000000024067211 */ /* 0x040fe200078c08ff */
[----:B------:R3:W-:Y:S01]  /*2df0*/  @P5 STG.E.U16 desc[UR16][R10.64], R38 ;  /* 0x000000260a005986 */ /* 0x0007e2000c101510 */
[----:B------:R-:W-:Y:S02]  /*2e00*/  ISETP.LT.AND P5, PT, R7, UR23, !P0 ;  /* 0x0000001707007c0c */ /* 0x000fe4000c7a1270 */
[----:B------:R-:W-:-:S02]  /*2e10*/  LEA.HI.X.SX32 R7, R36, R3, 0x1, P6 ;  /* 0x0000000324077211 */ /* 0x000fc400030f0eff */
[----:B------:R-:W-:Y:S01]  /*2e20*/  LEA R8, P6, R37, R0, 0x1 ;  /* 0x0000000025087211 */ /* 0x000fe200078c08ff */
[----:B-1----:R-:W-:-:S03]  /*2e30*/  VIADD R4, R2, 0xc ;  /* 0x0000000c02047836 */ /* 0x002fc60000000000 */
[C---:B------:R-:W-:Y:S01]  /*2e40*/  LEA.HI.X.SX32 R9, R37.reuse, R3, 0x1, P6 ;  /* 0x0000000325097211 */ /* 0x040fe200030f0eff */
[----:B------:R-:W-:Y:S01]  /*2e50*/  VIADD R37, R37, UR4 ;  /* 0x0000000425257c36 */ /* 0x000fe20008000000 */
[----:B---3--:R-:W-:Y:S01]  /*2e60*/  PRMT R11, R12, 0x7610, R11 ;  /* 0x000076100c0b7816 */ /* 0x008fe2000000000b */
[----:B------:R-:W-:Y:S02]  /*2e70*/  VIADD R5, R2, 0xd ;  /* 0x0000000d02057836 */ /* 0x000fe40000000000 */
[C---:B------:R-:W-:Y:S02]  /*2e80*/  VIADD R12, R37.reuse, UR4 ;  /* 0x00000004250c7c36 */ /* 0x040fe40008000000 */
[----:B------:R1:W-:Y:S01]  /*2e90*/  @P4 STG.E.U16 desc[UR16][R6.64], R11 ;  /* 0x0000000b06004986 */ /* 0x0003e2000c101510 */
[----:B------:R-:W-:Y:S02]  /*2ea0*/  ISETP.LT.AND P4, PT, R4, UR23, !P0 ;  /* 0x0000001704007c0c */ /* 0x000fe4000c781270 */
[----:B------:R-:W-:Y:S01]  /*2eb0*/  LEA R4, P6, R37, R0, 0x1 ;  /* 0x0000000025047211 */ /* 0x000fe200078c08ff */
[----:B------:R3:W-:Y:S01]  /*2ec0*/  @P3 STG.E.U16 desc[UR16][R8.64], R13 ;  /* 0x0000000d08003986 */ /* 0x0007e2000c101510 */
[----:B------:R-:W-:-:S02]  /*2ed0*/  ISETP.LT.AND P3, PT, R5, UR23, !P0 ;  /* 0x0000001705007c0c */ /* 0x000fc4000c761270 */
[----:B------:R-:W-:Y:S02]  /*2ee0*/  LEA.HI.X.SX32 R5, R37, R3, 0x1, P6 ;  /* 0x0000000325057211 */ /* 0x000fe400030f0eff */
[----:B------:R-:W-:Y:S01]  /*2ef0*/  LEA R10, P6, R12, R0, 0x1 ;  /* 0x000000000c0a7211 */ /* 0x000fe200078c08ff */
[----:B-1----:R-:W-:-:S03]  /*2f00*/  VIADD R6, R2, 0xe ;  /* 0x0000000e02067836 */ /* 0x002fc60000000000 */
[CC--:B------:R-:W-:Y:S01]  /*2f10*/  LEA.HI.X.SX32 R11, R12.reuse, R3.reuse, 0x1, P6 ;  /* 0x000000030c0b7211 */ /* 0x0c0fe200030f0eff */
[----:B------:R-:W-:Y:S01]  /*2f20*/  VIADD R12, R12, UR4 ;  /* 0x000000040c0c7c36 */ /* 0x000fe20008000000 */
[----:B------:R1:W-:Y:S01]  /*2f30*/  @P2 STG.E.U16 desc[UR16][R4.64], R14 ;  /* 0x0000000e04002986 */ /* 0x0003e2000c101510 */
[----:B---3--:R-:W-:Y:S01]  /*2f40*/  PRMT R9, R14, 0x7632, R9 ;  /* 0x000076320e097816 */ /* 0x008fe20000000009 */
[----:B------:R-:W-:Y:S01]  /*2f50*/  VIADD R7, R2, 0xf ;  /* 0x0000000f02077836 */ /* 0x000fe20000000000 */
[----:B------:R-:W-:Y:S01]  /*2f60*/  ISETP.LT.AND P2, PT, R6, UR23, !P0 ;  /* 0x0000001706007c0c */ /* 0x000fe2000c741270 */
[C---:B------:R-:W-:Y:S01]  /*2f70*/  VIADD R13, R12.reuse, UR4 ;  /* 0x000000040c0d7c36 */ /* 0x040fe20008000000 */
[C---:B------:R-:W-:Y:S01]  /*2f80*/  LEA R6, P6, R12.reuse, R0, 0x1 ;  /* 0x000000000c067211 */ /* 0x040fe200078c08ff */
[----:B------:R3:W-:Y:S01]  /*2f90*/  @P5 STG.E.U16 desc[UR16][R10.64], R9 ;  /* 0x000000090a005986 */ /* 0x0007e2000c101510 */
[----:B------:R-:W-:Y:S02]  /*2fa0*/  ISETP.LT.AND P5, PT, R7, UR23, !P0 ;  /* 0x0000001707007c0c */ /* 0x000fe4000c7a1270 */
[----:B------:R-:W-:-:S02]  /*2fb0*/  LEA.HI.X.SX32 R7, R12, R3, 0x1, P6 ;  /* 0x000000030c077211 */ /* 0x000fc400030f0eff */
[C---:B------:R-:W-:Y:S01]  /*2fc0*/  LEA R8, P6, R13.reuse, R0, 0x1 ;  /* 0x000000000d087211 */ /* 0x040fe200078c08ff */
[C---:B-1----:R-:W-:Y:S02]  /*2fd0*/  VIADD R4, R2.reuse, 0x10 ;  /* 0x0000001002047836 */ /* 0x042fe40000000000 */
[----:B------:R1:W-:Y:S01]  /*2fe0*/  @P4 STG.E.U16 desc[UR16][R6.64], R16 ;  /* 0x0000001006004986 */ /* 0x0003e2000c101510 */
[----:B------:R-:W-:Y:S02]  /*2ff0*/  VIADD R5, R2, 0x11 ;  /* 0x0000001102057836 */ /* 0x000fe40000000000 */
[----:B------:R-:W-:Y:S01]  /*3000*/  ISETP.LT.AND P4, PT, R4, UR23, !P0 ;  /* 0x0000001704007c0c */ /* 0x000fe2000c781270 */
[----:B------:R-:W-:Y:S01]  /*3010*/  VIADD R14, R2, 0x1e ;  /* 0x0000001e020e7836 */ /* 0x000fe20000000000 */
[C---:B---3--:R-:W-:Y:S01]  /*3020*/  LEA.HI.X.SX32 R9, R13.reuse, R3, 0x1, P6 ;  /* 0x000000030d097211 */ /* 0x048fe200030f0eff */
[----:B------:R-:W-:Y:S01]  /*3030*/  VIADD R13, R13, UR4 ;  /* 0x000000040d0d7c36 */ /* 0x000fe20008000000 */
[----:B------:R-:W-:-:S03]  /*3040*/  PRMT R11, R16, 0x7632, R11 ;  /* 0x00007632100b7816 */ /* 0x000fc6000000000b */
[C---:B------:R-:W-:Y:S01]  /*3050*/  VIADD R12, R13.reuse, UR4 ;  /* 0x000000040d0c7c36 */ /* 0x040fe20008000000 */
[-C--:B------:R-:W-:Y:S01]  /*3060*/  LEA R4, P6, R13, R0.reuse, 0x1 ;  /* 0x000000000d047211 */ /* 0x080fe200078c08ff */
[----:B------:R3:W-:Y:S01]  /*3070*/  @P3 STG.E.U16 desc[UR16][R8.64], R11 ;  /* 0x0000000b08003986 */ /* 0x0007e2000c101510 */
[----:B------:R-:W-:Y:S01]  /*3080*/  ISETP.LT.AND P3, PT, R5, UR23, !P0 ;  /* 0x0000001705007c0c */ /* 0x000fe2000c761270 */
[C---:B-1----:R-:W-:Y:S01]  /*3090*/  VIADD R6, R2.reuse, 0x12 ;  /* 0x0000001202067836 */ /* 0x042fe20000000000 */
[----:B------:R-:W-:Y:S01]  /*30a0*/  LEA.HI.X.SX32 R5, R13, R3, 0x1, P6 ;  /* 0x000000030d057211 */ /* 0x000fe200030f0eff */
[----:B------:R-:W-:Y:S01]  /*30b0*/  VIADD R7, R2, 0x13 ;  /* 0x0000001302077836 */ /* 0x000fe20000000000 */
[----:B------:R-:W-:-:S03]  /*30c0*/  LEA R10, P6, R12, R0, 0x1 ;  /* 0x000000000c0a7211 */ /* 0x000fc600078c08ff */
[----:B------:R1:W-:Y:S01]  /*30d0*/  @P2 STG.E.U16 desc[UR16][R4.64], R18 ;  /* 0x0000001204002986 */ /* 0x0003e2000c101510 */
[----:B------:R-:W-:Y:S02]  /*30e0*/  ISETP.LT.AND P2, PT, R6, UR23, !P0 ;  /* 0x0000001706007c0c */ /* 0x000fe4000c741270 */
[C---:B---3--:R-:W-:Y:S01]  /*30f0*/  LEA.HI.X.SX32 R11, R12.reuse, R3, 0x1, P6 ;  /* 0x000000030c0b7211 */ /* 0x048fe200030f0eff */
[----:B------:R-:W-:Y:S01]  /*3100*/  VIADD R12, R12, UR4 ;  /* 0x000000040c0c7c36 */ /* 0x000fe20008000000 */
[----:B------:R-:W-:-:S03]  /*3110*/  PRMT R9, R18, 0x7632, R9 ;  /* 0x0000763212097816 */ /* 0x000fc60000000009 */
[C---:B------:R-:W-:Y:S01]  /*3120*/  VIADD R13, R12.reuse, UR4 ;  /* 0x000000040c0d7c36 */ /* 0x040fe20008000000 */
[-C--:B------:R-:W-:Y:S01]  /*3130*/  LEA R6, P6, R12, R0.reuse, 0x1 ;  /* 0x000000000c067211 */ /* 0x080fe200078c08ff */
[----:B------:R3:W-:Y:S01]  /*3140*/  @P5 STG.E.U16 desc[UR16][R10.64], R9 ;  /* 0x000000090a005986 */ /* 0x0007e2000c101510 */
[----:B------:R-:W-:Y:S01]  /*3150*/  ISETP.LT.AND P5, PT, R7, UR23, !P0 ;  /* 0x0000001707007c0c */ /* 0x000fe2000c7a1270 */
[----:B-1----:R-:W-:Y:S01]  /*3160*/  VIADD R4, R2, 0x14 ;  /* 0x0000001402047836 */ /* 0x002fe20000000000 */
        /* <DEDUP_REMOVED lines=52> */
[----:B------:R-:W-:Y:S02]  /*34b0*/  LEA.HI.X.SX32 R7, R12, R3, 0x1, P6 ;  /* 0x000000030c077211 */ /* 0x000fe400030f0eff */
[----:B------:R-:W-:Y:S02]  /*34c0*/  LEA R8, P6, R13, R0, 0x1 ;  /* 0x000000000d087211 */ /* 0x000fe400078c08ff */
[----:B------:R-:W-:Y:S01]  /*34d0*/  PRMT R5, R28, 0x7632, R5 ;  /* 0x000076321c057816 */ /* 0x000fe20000000005 */
[----:B------:R1:W-:Y:S01]  /*34e0*/  @P4 STG.E.U16 desc[UR16][R6.64], R28 ;  /* 0x0000001c06004986 */ /* 0x0003e2000c101510 */
[----:B------:R-:W-:-:S02]  /*34f0*/  ISETP.LT.AND P4, PT, R4, UR23, !P0 ;  /* 0x0000001704007c0c */ /* 0x000fc4000c781270 */
[C---:B---3--:R-:W-:Y:S01]  /*3500*/  LEA.HI.X.SX32 R9, R13.reuse, R3, 0x1, P6 ;  /* 0x000000030d097211 */ /* 0x048fe200030f0eff */
[----:B------:R-:W-:Y:S02]  /*3510*/  VIADD R13, R13, UR4 ;  /* 0x000000040d0d7c36 */ /* 0x000fe40008000000 */
[C---:B------:R-:W-:Y:S02]  /*3520*/  VIADD R11, R2.reuse, 0x1d ;  /* 0x0000001d020b7836 */ /* 0x040fe40000000000 */
[----:B------:R3:W-:Y:S01]  /*3530*/  @P3 STG.E.U16 desc[UR16][R8.64], R5 ;  /* 0x0000000508003986 */ /* 0x0007e2000c101510 */
[C---:B------:R-:W-:Y:S01]  /*3540*/  LEA R4, P3, R13.reuse, R0, 0x1 ;  /* 0x000000000d047211 */ /* 0x040fe200078608ff */
[----:B------:R-:W-:Y:S02]  /*3550*/  VIADD R10, R13, UR4 ;  /* 0x000000040d0a7c36 */ /* 0x000fe40008000000 */
[----:B------:R-:W-:-:S03]  /*3560*/  VIADD R2, R2, 0x1f ;  /* 0x0000001f02027836 */ /* 0x000fc60000000000 */
[----:B-1----:R-:W-:-:S04]  /*3570*/  LEA R6, P6, R10, R0, 0x1 ;  /* 0x000000000a067211 */ /* 0x002fc800078c08ff */
[CC--:B------:R-:W-:Y:S02]  /*3580*/  LEA.HI.X.SX32 R7, R10.reuse, R3.reuse, 0x1, P6 ;  /* 0x000000030a077211 */ /* 0x0c0fe400030f0eff */
[----:B---3--:R-:W-:Y:S02]  /*3590*/  LEA.HI.X.SX32 R5, R13, R3, 0x1, P3 ;  /* 0x000000030d057211 */ /* 0x008fe400018f0eff */
[----:B------:R-:W-:Y:S01]  /*35a0*/  ISETP.LT.AND P3, PT, R11, UR23, !P0 ;  /* 0x000000170b007c0c */ /* 0x000fe2000c761270 */
[----:B------:R-:W-:Y:S02]  /*35b0*/  VIADD R11, R10, UR4 ;  /* 0x000000040a0b7c36 */ /* 0x000fe40008000000 */
[----:B------:R1:W-:Y:S02]  /*35c0*/  @P2 STG.E.U16 desc[UR16][R4.64], R30 ;  /* 0x0000001e04002986 */ /* 0x0003e4000c101510 */
[C---:B------:R-:W-:Y:S01]  /*35d0*/  VIADD R12, R11.reuse, UR4 ;  /* 0x000000040b0c7c36 */ /* 0x040fe20008000000 */
[----:B------:R-:W-:-:S03]  /*35e0*/  LEA R8, P2, R11, R0, 0x1 ;  /* 0x000000000b087211 */ /* 0x000fc600078408ff */
[C---:B------:R-:W-:Y:S01]  /*35f0*/  VIADD R13, R12.reuse, UR4 ;  /* 0x000000040c0d7c36 */ /* 0x040fe20008000000 */
[CC--:B------:R-:W-:Y:S02]  /*3600*/  LEA R10, P6, R12.reuse, R0.reuse, 0x1 ;  /* 0x000000000c0a7211 */ /* 0x0c0fe400078c08ff */
[-C--:B------:R-:W-:Y:S02]  /*3610*/  LEA.HI.X.SX32 R9, R11, R3.reuse, 0x1, P2 ;  /* 0x000000030b097211 */ /* 0x080fe400010f0eff */
[----:B------:R-:W-:Y:S01]  /*3620*/  LEA.HI.X.SX32 R11, R12, R3, 0x1, P6 ;  /* 0x000000030c0b7211 */ /* 0x000fe200030f0eff */
[C---:B-1----:R-:W-:Y:S01]  /*3630*/  VIADD R4, R13.reuse, UR4 ;  /* 0x000000040d047c36 */ /* 0x042fe20008000000 */
[----:B------:R-:W-:Y:S02]  /*3640*/  LEA R12, P6, R13, R0, 0x1 ;  /* 0x000000000d0c7211 */ /* 0x000fe400078c08ff */
[----:B------:R-:W-:Y:S02]  /*3650*/  ISETP.LT.AND P2, PT, R14, UR23, !P0 ;  /* 0x000000170e007c0c */ /* 0x000fe4000c741270 */
[----:B------:R-:W-:-:S02]  /*3660*/  ISETP.LT.AND P0, PT, R2, UR23, !P0 ;  /* 0x0000001702007c0c */ /* 0x000fc4000c701270 */
[-C--:B------:R-:W-:Y:S02]  /*3670*/  LEA.HI.X.SX32 R13, R13, R3.reuse, 0x1, P6 ;  /* 0x000000030d0d7211 */ /* 0x080fe400030f0eff */
[----:B------:R-:W-:Y:S02]  /*3680*/  LEA R2, P6, R4, R0, 0x1 ;  /* 0x0000000004027211 */ /* 0x000fe400078c08ff */
[----:B------:R-:W-:Y:S02]  /*3690*/  PRMT R0, R30, 0x7632, R0 ;  /* 0x000076321e007816 */ /* 0x000fe40000000000 */
[----:B------:R-:W-:Y:S02]  /*36a0*/  PRMT R5, R32, 0x7632, R5 ;  /* 0x0000763220057816 */ /* 0x000fe40000000005 */
[----:B------:R-:W-:Y:S01]  /*36b0*/  LEA.HI.X.SX32 R3, R4, R3, 0x1, P6 ;  /* 0x0000000304037211 */ /* 0x000fe200030f0eff */
[----:B------:R1:W-:Y:S01]  /*36c0*/  @P5 STG.E.U16 desc[UR16][R6.64], R0 ;  /* 0x0000000006005986 */ /* 0x0003e2000c101510 */
[----:B------:R-:W-:-:S03]  /*36d0*/  PRMT R4, R34, 0x7632, R4 ;  /* 0x0000763222047816 */ /* 0x000fc60000000004 */
[----:B------:R1:W-:Y:S04]  /*36e0*/  @P4 STG.E.U16 desc[UR16][R8.64], R32 ;  /* 0x0000002008004986 */ /* 0x0003e8000c101510 */
[----:B------:R1:W-:Y:S04]  /*36f0*/  @P3 STG.E.U16 desc[UR16][R10.64], R5 ;  /* 0x000000050a003986 */ /* 0x0003e8000c101510 */
[----:B------:R1:W-:Y:S04]  /*3700*/  @P2 STG.E.U16 desc[UR16][R12.64], R34 ;  /* 0x000000220c002986 */ /* 0x0003e8000c101510 */
[----:B------:R1:W-:Y:S01]  /*3710*/  @P0 STG.E.U16 desc[UR16][R2.64], R4 ;  /* 0x0000000402000986 */ /* 0x0003e2000c101510 */
[----:B--2---:R-:W-:Y:S06]  /*3720*/  BAR.SYNC.DEFER_BLOCKING 0x0 ;  /* 0x0000000000007b1d */ /* 0x004fec0000010000 */
[----:B------:R-:W-:Y:S05]  /*3730*/  @P1 BRA `(.L_x_14) ;  /* 0x0000000000a01947 */ /* 0x000fea0003800000 */
[----:B------:R-:W2:Y:S01]  /*3740*/  S2UR UR5, SR_CgaCtaId ;  /* 0x00000000000579c3 */ /* 0x000ea20000008800 */
[----:B------:R-:W-:Y:S01]  /*3750*/  NOP ;  /* 0x0000000000007918 */ /* 0x000fe20000000000 */
[----:B------:R-:W-:Y:S01]  /*3760*/  UMOV UR4, 0x50 ;  /* 0x0000005000047882 */ /* 0x000fe20000000000 */
[----:B-1----:R-:W-:Y:S02]  /*3770*/  IMAD.U32 R0, RZ, RZ, UR15 ;  /* 0x0000000fff007e24 */ /* 0x002fe4000f8e00ff */
[----:B------:R-:W-:Y:S02]  /*3780*/  IMAD.MOV.U32 R3, RZ, RZ, 0x3 ;  /* 0x00000003ff037424 */ /* 0x000fe400078e00ff */
[----:B------:R-:W-:Y:S01]  /*3790*/  IMAD.MOV.U32 R7, RZ, RZ, 0x1 ;  /* 0x00000001ff077424 */ /* 0x000fe200078e00ff */
[----:B------:R-:W-:-:S04]  /*37a0*/  LOP3.LUT R0, R0, 0xffff, RZ, 0xc0, !PT ;  /* 0x0000ffff00007812 */ /* 0x000fc800078ec0ff */
[----:B------:R-:W-:-:S05]  /*37b0*/  SHF.R.U32.HI R0, RZ, 0x5, R0 ;  /* 0x00000005ff007819 */ /* 0x000fca0000011600 */
[----:B------:R-:W-:Y:S01]  /*37c0*/  VIADD R2, R0, 0x10 ;  /* 0x0000001000027836 */ /* 0x000fe20000000000 */
[----:B------:R-:W-:Y:S01]  /*37d0*/  SHF.L.U32 R0, R3, R0, RZ ;  /* 0x0000000003007219 */ /* 0x000fe200000006ff */
[----:B--2---:R-:W-:-:S03]  /*37e0*/  ULEA UR6, UR5, UR4, 0x18 ;  /* 0x0000000405067291 */ /* 0x004fc6000f8ec0ff */
[----:B------:R-:W-:-:S04]  /*37f0*/  SHF.L.U32 R3, R7, R2, RZ ;  /* 0x0000000207037219 */ /* 0x000fc800000006ff */
[----:B------:R-:W-:Y:S02]  /*3800*/  LOP3.LUT R0, R3, R0, RZ, 0xfc, !PT ;  /* 0x0000000003007212 */ /* 0x000fe400078efcff */
[----:B------:R-:W1:Y:S02]  /*3810*/  LDS R5, [UR6] ;  /* 0x00000006ff057984 */ /* 0x000e640008000800 */
[C---:B------:R-:W-:Y:S02]  /*3820*/  LOP3.LUT R2, R0.reuse, 0xffff, RZ, 0xc0, !PT ;  /* 0x0000ffff00027812 */ /* 0x040fe400078ec0ff */
[----:B-1----:R-:W-:-:S04]  /*3830*/  LOP3.LUT R3, R0, 0xffff, R5, 0x80, !PT ;  /* 0x0000ffff00037812 */ /* 0x002fc800078e8005 */
[----:B------:R-:W-:-:S13]  /*3840*/  ISETP.NE.AND P0, PT, R3, R2, PT ;  /* 0x000000020300720c */ /* 0x000fda0003f05270 */
[----:B------:R-:W-:Y:S05]  /*3850*/  @P0 BRA `(.L_x_15) ;  /* 0x0000000000500947 */ /* 0x000fea0003800000 */
[----:B------:R-:W-:Y:S02]  /*3860*/  SHF.R.U32.HI R5, RZ, 0x10, R5 ;  /* 0x00000010ff057819 */ /* 0x000fe40000011605 */
[----:B------:R-:W-:-:S04]  /*3870*/  SHF.R.U32.HI R2, RZ, 0x10, R0 ;  /* 0x00000010ff027819 */ /* 0x000fc80000011600 */
[----:B------:R-:W-:-:S04]  /*3880*/  LOP3.LUT R5, R5, R2, RZ, 0xc0, !PT ;  /* 0x0000000205057212 */ /* 0x000fc800078ec0ff */
[----:B------:R-:W-:-:S13]  /*3890*/  ISETP.NE.AND P0, PT, R5, R2, PT ;  /* 0x000000020500720c */ /* 0x000fda0003f05270 */
[----:B------:R-:W-:Y:S05]  /*38a0*/  @P0 BRA `(.L_x_16) ;  /* 0x0000000000300947 */ /* 0x000fea0003800000 */
[----:B------:R-:W-:Y:S01]  /*38b0*/  R2UR UR4, R0 ;  /* 0x00000000000472ca */ /* 0x000fe200000e0000 */
[----:B------:R-:W-:Y:S01]  /*38c0*/  VOTEU.ANY UR5, UPT, PT ;  /* 0x0000000000057886 */ /* 0x000fe200038e0100 */
[----:B------:R-:W1:Y:S01]  /*38d0*/  S2R R0, SR_LANEID ;  /* 0x0000000000007919 */ /* 0x000e620000000000 */
[----:B------:R-:W-:-:S10]  /*38e0*/  UFLO.U32 UR5, UR5 ;  /* 0x00000005000572bd */ /* 0x000fd400080e0000 */
[----:B------:R-:W-:-:S06]  /*38f0*/  ULOP3.LUT UR4, URZ, UR4, URZ, 0x33, !UPT ;  /* 0x00000004ff047292 */ /* 0x000fcc000f8e33ff */
[----:B------:R-:W-:-:S04]  /*3900*/  IMAD.U32 R2, RZ, RZ, UR4 ;  /* 0x00000004ff027e24 */ /* 0x000fc8000f8e00ff */
[----:B------:R-:W2:Y:S02]  /*3910*/  REDUX UR7, R2 ;  /* 0x00000000020773c4 */ /* 0x000ea40000000000 */
[----:B------:R3:W-:Y:S01]  /*3920*/  UTCATOMSWS.AND URZ, UR4 ;  /* 0x0000000400ff79e3 */ /* 0x0007e20008000000 */
[----:B-1----:R-:W-:Y:S01]  /*3930*/  ISETP.EQ.U32.AND P0, PT, R0, UR5, PT ;  /* 0x0000000500007c0c */ /* 0x002fe2000bf02070 */
[----:B--2---:R-:W-:-:S12]  /*3940*/  IMAD.U32 R0, RZ, RZ, UR7 ;  /* 0x00000007ff007e24 */ /* 0x004fd8000f8e00ff */
[----:B------:R3:W-:Y:S01]  /*3950*/  @P0 ATOMS.AND RZ, [UR6], R0 ;  /* 0x00000000ffff098c */ /* 0x0007e2000a800006 */
[----:B------:R-:W-:Y:S05]  /*3960*/  BRA `(.L_x_14) ;  /* 0x0000000000147947 */ /* 0x000fea0003800000 */
.L_x_16:
[----:B------:R-:W-:-:S07]  /*3970*/  MOV R2, 0x3990 ;  /* 0x0000399000027802 */ /* 0x000fce0000000f00 */
[----:B0-----:R-:W-:Y:S05]  /*3980*/  CALL.REL.NOINC `($__internal_0_$__cuda_sm10x_tcgen05_guardrail_trap_col_being_dealloced_not_returned_by_alloc) ;  /* 0x00000000002c7944 */ /* 0x001fea0003c00000 */
[----:B------:R-:W-:Y:S05]  /*3990*/  BRA `(.L_x_14) ;  /* 0x0000000000087947 */ /* 0x000fea0003800000 */
.L_x_15:
[----:B------:R-:W-:-:S07]  /*39a0*/  MOV R2, 0x39c0 ;  /* 0x000039c000027802 */ /* 0x000fce0000000f00 */
[----:B0-----:R-:W-:Y:S05]  /*39b0*/  CALL.REL.NOINC `($__internal_2_$__cuda_sm10x_tcgen05_guardrail_trap_unallocated_columns_being_dealloced) ;  /* 0x0000000000387944 */ /* 0x001fea0003c00000 */
.L_x_14:
[----:B------:R-:W-:Y:S01]  /*39c0*/  NOP ;  /* 0x0000000000007918 */ /* 0x000fe20000000000 */
[----:B---3--:R-:W-:Y:S05]  /*39d0*/  EXIT ;  /* 0x000000000000794d */ /* 0x008fea0003800000 */
.L_x_9:
[----:B------:R-:W0:Y:S02]  /*39e0*/  SYNCS.PHASECHK.TRANS64.TRYWAIT P2, [UR11], R4 ;  /* 0x00000004ff0075a7 */ /* 0x000e24000804110b */
[----:B0-----:R-:W-:Y:S05]  /*39f0*/  @!P2 BRA `(.L_x_9) ;  /* 0xfffffffc00f8a947 */ /* 0x001fea000383ffff */
[----:B------:R-:W-:Y:S05]  /*3a00*/  BRA `(.L_x_17) ;  /* 0xffffffe8008c7947 */ /* 0x000fea000383ffff */
.L_x_13:
[----:B------:R-:W4:Y:S02]  /*3a10*/  SYNCS.PHASECHK.TRANS64.TRYWAIT P0, [UR11], R3 ;  /* 0x00000003ff0075a7 */ /* 0x000f24000800110b */
[----:B----4-:R-:W-:Y:S05]  /*3a20*/  @!P0 BRA `(.L_x_13) ;  /* 0xfffffffc00f88947 */ /* 0x010fea000383ffff */
[----:B------:R-:W-:Y:S05]  /*3a30*/  BRA `(.L_x_12) ;  /* 0xffffffec00807947 */ /* 0x000fea000383ffff */
        .weak           $__internal_0_$__cuda_sm10x_tcgen05_guardrail_trap_col_being_dealloced_not_returned_by_alloc
        .type           $__internal_0_$__cuda_sm10x_tcgen05_guardrail_trap_col_being_dealloced_not_returned_by_alloc,@function
        .size           $__internal_0_$__cuda_sm10x_tcgen05_guardrail_trap_col_being_dealloced_not_returned_by_alloc,($__internal_1_$__cuda_sm10x_tcgen05_guardrail_trap_phase_invalid_during_alloc - $__internal_0_$__cuda_sm10x_tcgen05_guardrail_trap_col_being_dealloced_not_returned_by_alloc)
$__internal_0_$__cuda_sm10x_tcgen05_guardrail_trap_col_being_dealloced_not_returned_by_alloc:
[----:B------:R-:W-:Y:S05]  /*3a40*/  BPT.TRAP 0x1 ;  /* 0x000000040000795c */ /* 0x000fea0000300000 */
[----:B------:R-:W-:-:S04]  /*3a50*/  IMAD.MOV.U32 R3, RZ, RZ, 0x0 ;  /* 0x00000000ff037424 */ /* 0x000fc800078e00ff */
[----:B------:R-:W-:Y:S05]  /*3a60*/  RET.REL.NODEC R2 `(matmul_kernel) ;  /* 0xffffffc402647950 */ /* 0x000fea0003c3ffff */
        .weak           $__internal_1_$__cuda_sm10x_tcgen05_guardrail_trap_phase_invalid_during_alloc
        .type           $__internal_1_$__cuda_sm10x_tcgen05_guardrail_trap_phase_invalid_during_alloc,@function
        .size           $__internal_1_$__cuda_sm10x_tcgen05_guardrail_trap_phase_invalid_during_alloc,($__internal_2_$__cuda_sm10x_tcgen05_guardrail_trap_unallocated_columns_being_dealloced - $__internal_1_$__cuda_sm10x_tcgen05_guardrail_trap_phase_invalid_during_alloc)
$__internal_1_$__cuda_sm10x_tcgen05_guardrail_trap_phase_invalid_during_alloc:
[----:B------:R-:W-:Y:S05]  /*3a70*/  BPT.TRAP 0x1 ;  /* 0x000000040000795c */ /* 0x000fea0000300000 */
[----:B------:R-:W-:-:S04]  /*3a80*/  IMAD.MOV.U32 R3, RZ, RZ, 0x0 ;  /* 0x00000000ff037424 */ /* 0x000fc800078e00ff */
[----:B------:R-:W-:Y:S05]  /*3a90*/  RET.REL.NODEC R2 `(matmul_kernel) ;  /* 0xffffffc402587950 */ /* 0x000fea0003c3ffff */
        .weak           $__internal_2_$__cuda_sm10x_tcgen05_guardrail_trap_unallocated_columns_being_dealloced
        .type           $__internal_2_$__cuda_sm10x_tcgen05_guardrail_trap_unallocated_columns_being_dealloced,@function
        .size           $__internal_2_$__cuda_sm10x_tcgen05_guardrail_trap_unallocated_columns_being_dealloced,(.L_x_21 - $__internal_2_$__cuda_sm10x_tcgen05_guardrail_trap_unallocated_columns_being_dealloced)
$__internal_2_$__cuda_sm10x_tcgen05_guardrail_trap_unallocated_columns_being_dealloced:
[----:B------:R-:W-:Y:S05]  /*3aa0*/  BPT.TRAP 0x1 ;  /* 0x000000040000795c */ /* 0x000fea0000300000 */
[----:B------:R-:W-:-:S04]  /*3ab0*/  IMAD.MOV.U32 R3, RZ, RZ, 0x0 ;  /* 0x00000000ff037424 */ /* 0x000fc800078e00ff */
[----:B------:R-:W-:Y:S05]  /*3ac0*/  RET.REL.NODEC R2 `(matmul_kernel) ;  /* 0xffffffc4024c7950 */ /* 0x000fea0003c3ffff */
.L_x_18:
[----:B------:R-:W-:-:S00]  /*3ad0*/  BRA `(.L_x_18) ;  /* 0xfffffffc00fc7947 */ /* 0x000fc0000383ffff */
[----:B------:R-:W-:-:S00]  /*3ae0*/  NOP ;  /* 0x0000000000007918 */ /* 0x000fc00000000000 */
        /* <DEDUP_REMOVED lines=9> */
.L_x_21:


//--------------------- .nv.shared.matmul_kernel  --------------------------
	.section	.nv.shared.matmul_kernel,"aw",@nobits
	.sectionflags	@""
	.align	16
	.zero		1024


//--------------------- .nv.shared.reserved.0     --------------------------
	.section	.nv.shared.reserved.0,"aw",@nobits
	.align	8
	.weak		__nv_reservedSMEM_offset_0_alias
	.size		__nv_reservedSMEM_offset_0_alias, 0, 64
	.other		__nv_reservedSMEM_offset_0_alias,@"STO_CUDA_RESERVED_SHARED STV_DEFAULT"
__nv_reservedSMEM_offset_0_alias:
	.zero		0
.nv.shared.reserved.0:
	.zero		64
	.weak		__nv_reservedSMEM_allocation_phase
	.type		__nv_reservedSMEM_allocation_phase,@object
	.size		__nv_reservedSMEM_allocation_phase,(.L_0 - __nv_reservedSMEM_allocation_phase)
__nv_reservedSMEM_allocation_phase:
	.zero		1
.L_0:
	.zero		7
	.weak		__nv_reservedSMEM_devtool_atexit_pc
	.type		__nv_reservedSMEM_devtool_atexit_pc,@object
	.size		__nv_reservedSMEM_devtool_atexit_pc,(__nv_reservedSMEM_allocation_mask - __nv_reservedSMEM_devtool_atexit_pc)
__nv_reservedSMEM_devtool_atexit_pc:
	.zero		8
	.weak		__nv_reservedSMEM_allocation_mask
	.type		__nv_reservedSMEM_allocation_mask,@object
	.size		__nv_reservedSMEM_allocation_mask,(.L_2 - __nv_reservedSMEM_allocation_mask)
__nv_reservedSMEM_allocation_mask:
	.zero		4
.L_2:


//--------------------- .nv.constant0.matmul_kernel --------------------------
	.section	.nv.constant0.matmul_kernel,"a",@progbits
	.sectionflags	@""
	.align	4
.nv.constant0.matmul_kernel:
	.zero		976


//--------------------- SYMBOLS --------------------------

	.type		.nv.reservedSmem.offset0,@object
	.size		.nv.reservedSmem.offset0,0x4
	.type		.nv.reservedSmem.cap,@object
	.size		.nv.reservedSmem.cap,0x4
